// auto-generated by cutlass_sweep.gemm — config: {"arch": "sm_90", "cluster_m": 1, "cluster_n": 1, "dtype": "e4m3", "dtype_b": "e4m3", "layout": "nt", "stages": 3, "tile_k": 32, "tile_m": 128, "tile_n": 64}
#include "cutlass/cutlass.h"
#include "cutlass/gemm/collective/collective_builder.hpp"
#include "cutlass/gemm/device/gemm_universal_adapter.h"
#include "cutlass/gemm/kernel/gemm_universal.hpp"
#include "cutlass/epilogue/collective/collective_builder.hpp"

using ElemA = cutlass::float_e4m3_t;
using ElemB = cutlass::float_e4m3_t;
using ElemCD = cutlass::float_e4m3_t;
using Acc  = float;
using TileShape    = cute::Shape<cute::_128, cute::_64, cute::_32>;
using ClusterShape = cute::Shape<cute::_1, cute::_1, cute::_1>;

using CollectiveEpilogue = typename cutlass::epilogue::collective::CollectiveBuilder<
    cutlass::arch::Sm90, cutlass::arch::OpClassTensorOp,
    TileShape, ClusterShape,
    cutlass::epilogue::collective::EpilogueTileAuto,
    Acc, Acc,
    ElemCD, cutlass::layout::RowMajor, 128 / cutlass::sizeof_bits<ElemCD>::value,
    ElemCD, cutlass::layout::RowMajor, 128 / cutlass::sizeof_bits<ElemCD>::value,
    cutlass::epilogue::collective::EpilogueScheduleAuto
  >::CollectiveOp;

using CollectiveMainloop = typename cutlass::gemm::collective::CollectiveBuilder<
    cutlass::arch::Sm90, cutlass::arch::OpClassTensorOp,
    ElemA, cutlass::layout::RowMajor, 128 / cutlass::sizeof_bits<ElemA>::value,
    ElemB, cutlass::layout::ColumnMajor, 128 / cutlass::sizeof_bits<ElemB>::value,
    Acc,
    TileShape, ClusterShape,
    cutlass::gemm::collective::StageCount<3>,
    cutlass::gemm::collective::KernelScheduleAuto
  >::CollectiveOp;

using GemmKernel = cutlass::gemm::kernel::GemmUniversal<
    cute::Shape<int,int,int,int>,
    CollectiveMainloop,
    CollectiveEpilogue
>;
using Gemm = cutlass::gemm::device::GemmUniversalAdapter<GemmKernel>;

// Force the device kernel symbol into the cubin without needing a host main.
auto* _anchor = &cutlass::device_kernel<GemmKernel>;


// ===== COMPILED SASS (sm_90a) =====

	.target	sm_90a

	.elftype	@"ET_EXEC"


//--------------------- .note.nv.tkinfo           --------------------------
	.section	.note.nv.tkinfo,"",@"SHT_NOTE"
	.sectionflags	@"SHF_NOTE_NV_TKINFO"
	.tkinfo
        /*0018*/ 	.word	0x00000002
        /*0030*/ 	.string	""
        /*0030*/ 	.string	"ptxas"
        /*0030*/ 	.string	"Cuda compilation tools, release 13.0, V13.0.88"
        /*0030*/ 	.string	"Build cuda_13.0.r13.0/compiler.36424714_0"
        /*0030*/ 	.string	"-arch sm_90a -m 64 "



//--------------------- .note.nv.cuinfo           --------------------------
	.section	.note.nv.cuinfo,"",@"SHT_NOTE"
	.sectionflags	@"SHF_NOTE_NV_CUINFO"
        /*0018*/ 	.short	0x0002
        /*001a*/ 	.short	0x005a
        /*001c*/ 	.short	0x0082
	.zero		2


//--------------------- .nv.info                  --------------------------
	.section	.nv.info,"",@"SHT_CUDA_INFO"
	.align	4


	//----- nvinfo : EIATTR_REGCOUNT
	.align		4
        /*0000*/ 	.byte	0x04, 0x2f
        /*0002*/ 	.short	(.L_12 - .L_11)
	.align		4
.L_11:
        /*0004*/ 	.word	index@(_ZN7cutlass13device_kernelINS_4gemm6kernel13GemmUniversalIN4cute5tupleIJiiiiEEENS1_10collective13CollectiveMmaINS1_37MainloopSm90TmaGmmaWarpSpecializedFP8ILi3ENS5_IJNS4_1CILi1EEESB_SB_EEENS1_35KernelTmaWarpSpecializedCooperativeEEENS5_IJNSA_ILi128EEENSA_ILi64EEENSA_ILi32EEEEEENS_12float_e4m3_tENS5_IJlSB_lEEESJ_SK_NS4_8TiledMMAINS4_8MMA_AtomIJNS4_4SM904GMMA30MMA_64x64x32_F32E4M3E4M3_SS_TNILNSO_7ScaleInE1ELSQ_1EEEEEENS4_6LayoutINS5_IJNSA_ILi2EEESB_SB_EEENS5_IJSB_NSA_ILi0EEESW_EEEEENS5_IJNS4_10UnderscoreESZ_SZ_EEEEENS4_13SM90_TMA_LOADENS4_14ComposedLayoutINS4_7SwizzleILi1ELi4ELi3EEENS4_18smem_ptr_flag_bitsILi8EEENST_INS5_IJNSA_ILi8EEESH_EEENS5_IJSH_SB_EEEEEEEvNS4_8identityES12_S1C_vS1D_EENS_8epilogue10collective6detail29Sm90TmaWarpSpecializedAdapterINS1G_15DefaultEpilogueISJ_SK_SK_NS1F_6thread17LinearCombinationISJ_Li1EffLNS1K_9ScaleType4KindE0ELNS_15FloatRoundStyleE2ESJ_EENS1_15EpilogueDefaultEEEEEvvEEEEvNT_6ParamsE)
        /*0008*/ 	.word	0x000000a8


	//----- nvinfo : EIATTR_FRAME_SIZE
	.align		4
.L_12:
        /*000c*/ 	.byte	0x04, 0x11
        /*000e*/ 	.short	(.L_14 - .L_13)
	.align		4
.L_13:
        /*0010*/ 	.word	index@(_ZN7cutlass13device_kernelINS_4gemm6kernel13GemmUniversalIN4cute5tupleIJiiiiEEENS1_10collective13CollectiveMmaINS1_37MainloopSm90TmaGmmaWarpSpecializedFP8ILi3ENS5_IJNS4_1CILi1EEESB_SB_EEENS1_35KernelTmaWarpSpecializedCooperativeEEENS5_IJNSA_ILi128EEENSA_ILi64EEENSA_ILi32EEEEEENS_12float_e4m3_tENS5_IJlSB_lEEESJ_SK_NS4_8TiledMMAINS4_8MMA_AtomIJNS4_4SM904GMMA30MMA_64x64x32_F32E4M3E4M3_SS_TNILNSO_7ScaleInE1ELSQ_1EEEEEENS4_6LayoutINS5_IJNSA_ILi2EEESB_SB_EEENS5_IJSB_NSA_ILi0EEESW_EEEEENS5_IJNS4_10UnderscoreESZ_SZ_EEEEENS4_13SM90_TMA_LOADENS4_14ComposedLayoutINS4_7SwizzleILi1ELi4ELi3EEENS4_18smem_ptr_flag_bitsILi8EEENST_INS5_IJNSA_ILi8EEESH_EEENS5_IJSH_SB_EEEEEEEvNS4_8identityES12_S1C_vS1D_EENS_8epilogue10collective6detail29Sm90TmaWarpSpecializedAdapterINS1G_15DefaultEpilogueISJ_SK_SK_NS1F_6thread17LinearCombinationISJ_Li1EffLNS1K_9ScaleType4KindE0ELNS_15FloatRoundStyleE2ESJ_EENS1_15EpilogueDefaultEEEEEvvEEEEvNT_6ParamsE)
        /*0014*/ 	.word	0x00000000


	//----- nvinfo : EIATTR_MIN_STACK_SIZE
	.align		4
.L_14:
        /*0018*/ 	.byte	0x04, 0x12
        /*001a*/ 	.short	(.L_16 - .L_15)
	.align		4
.L_15:
        /*001c*/ 	.word	index@(_ZN7cutlass13device_kernelINS_4gemm6kernel13GemmUniversalIN4cute5tupleIJiiiiEEENS1_10collective13CollectiveMmaINS1_37MainloopSm90TmaGmmaWarpSpecializedFP8ILi3ENS5_IJNS4_1CILi1EEESB_SB_EEENS1_35KernelTmaWarpSpecializedCooperativeEEENS5_IJNSA_ILi128EEENSA_ILi64EEENSA_ILi32EEEEEENS_12float_e4m3_tENS5_IJlSB_lEEESJ_SK_NS4_8TiledMMAINS4_8MMA_AtomIJNS4_4SM904GMMA30MMA_64x64x32_F32E4M3E4M3_SS_TNILNSO_7ScaleInE1ELSQ_1EEEEEENS4_6LayoutINS5_IJNSA_ILi2EEESB_SB_EEENS5_IJSB_NSA_ILi0EEESW_EEEEENS5_IJNS4_10UnderscoreESZ_SZ_EEEEENS4_13SM90_TMA_LOADENS4_14ComposedLayoutINS4_7SwizzleILi1ELi4ELi3EEENS4_18smem_ptr_flag_bitsILi8EEENST_INS5_IJNSA_ILi8EEESH_EEENS5_IJSH_SB_EEEEEEEvNS4_8identityES12_S1C_vS1D_EENS_8epilogue10collective6detail29Sm90TmaWarpSpecializedAdapterINS1G_15DefaultEpilogueISJ_SK_SK_NS1F_6thread17LinearCombinationISJ_Li1EffLNS1K_9ScaleType4KindE0ELNS_15FloatRoundStyleE2ESJ_EENS1_15EpilogueDefaultEEEEEvvEEEEvNT_6ParamsE)
        /*0020*/ 	.word	0x00000000
.L_16:


//--------------------- .nv.compat                --------------------------
	.section	.nv.compat,"",@"SHT_CUDA_COMPAT_INFO"
	.align	4
        /*0000*/ 	.byte	0x02, 0x09, 0x01, 0x00, 0x02, 0x02, 0x04, 0x00, 0x02, 0x05, 0x05, 0x00, 0x03, 0x07, 0x01, 0x01
        /*0010*/ 	.byte	0x02, 0x03, 0x01, 0x00, 0x02, 0x06, 0x01, 0x00, 0x04, 0x0b, 0x08, 0x00, 0x00, 0x00, 0x00, 0x00
        /*0020*/ 	.byte	0x00, 0x00, 0x00, 0x00


//--------------------- .nv.info._ZN7cutlass13device_kernelINS_4gemm6kernel13GemmUniversalIN4cute5tupleIJiiiiEEENS1_10collective13CollectiveMmaINS1_37MainloopSm90TmaGmmaWarpSpecializedFP8ILi3ENS5_IJNS4_1CILi1EEESB_SB_EEENS1_35KernelTmaWarpSpecializedCooperativeEEENS5_IJNSA_ILi128EEENSA_ILi64EEENSA_ILi32EEEEEENS_12float_e4m3_tENS5_IJlSB_lEEESJ_SK_NS4_8TiledMMAINS4_8MMA_AtomIJNS4_4SM904GMMA30MMA_64x64x32_F32E4M3E4M3_SS_TNILNSO_7ScaleInE1ELSQ_1EEEEEENS4_6LayoutINS5_IJNSA_ILi2EEESB_SB_EEENS5_IJSB_NSA_ILi0EEESW_EEEEENS5_IJNS4_10UnderscoreESZ_SZ_EEEEENS4_13SM90_TMA_LOADENS4_14ComposedLayoutINS4_7SwizzleILi1ELi4ELi3EEENS4_18smem_ptr_flag_bitsILi8EEENST_INS5_IJNSA_ILi8EEESH_EEENS5_IJSH_SB_EEEEEEEvNS4_8identityES12_S1C_vS1D_EENS_8epilogue10collective6detail29Sm90TmaWarpSpecializedAdapterINS1G_15DefaultEpilogueISJ_SK_SK_NS1F_6thread17LinearCombinationISJ_Li1EffLNS1K_9ScaleType4KindE0ELNS_15FloatRoundStyleE2ESJ_EENS1_15EpilogueDefaultEEEEEvvEEEEvNT_6ParamsE --------------------------
	.section	.nv.info._ZN7cutlass13device_kernelINS_4gemm6kernel13GemmUniversalIN4cute5tupleIJiiiiEEENS1_10collective13CollectiveMmaINS1_37MainloopSm90TmaGmmaWarpSpecializedFP8ILi3ENS5_IJNS4_1CILi1EEESB_SB_EEENS1_35KernelTmaWarpSpecializedCooperativeEEENS5_IJNSA_ILi128EEENSA_ILi64EEENSA_ILi32EEEEEENS_12float_e4m3_tENS5_IJlSB_lEEESJ_SK_NS4_8TiledMMAINS4_8MMA_AtomIJNS4_4SM904GMMA30MMA_64x64x32_F32E4M3E4M3_SS_TNILNSO_7ScaleInE1ELSQ_1EEEEEENS4_6LayoutINS5_IJNSA_ILi2EEESB_SB_EEENS5_IJSB_NSA_ILi0EEESW_EEEEENS5_IJNS4_10UnderscoreESZ_SZ_EEEEENS4_13SM90_TMA_LOADENS4_14ComposedLayoutINS4_7SwizzleILi1ELi4ELi3EEENS4_18smem_ptr_flag_bitsILi8EEENST_INS5_IJNSA_ILi8EEESH_EEENS5_IJSH_SB_EEEEEEEvNS4_8identityES12_S1C_vS1D_EENS_8epilogue10collective6detail29Sm90TmaWarpSpecializedAdapterINS1G_15DefaultEpilogueISJ_SK_SK_NS1F_6thread17LinearCombinationISJ_Li1EffLNS1K_9ScaleType4KindE0ELNS_15FloatRoundStyleE2ESJ_EENS1_15EpilogueDefaultEEEEEvvEEEEvNT_6ParamsE,"",@"SHT_CUDA_INFO"
	.sectionflags	@""
	.align	4


	//----- nvinfo : EIATTR_CUDA_API_VERSION
	.align		4
        /*0000*/ 	.byte	0x04, 0x37
        /*0002*/ 	.short	(.L_18 - .L_17)
.L_17:
        /*0004*/ 	.word	0x00000082


	//----- nvinfo : EIATTR_KPARAM_INFO
	.align		4
.L_18:
        /*0008*/ 	.byte	0x04, 0x17
        /*000a*/ 	.short	(.L_20 - .L_19)
.L_19:
        /*000c*/ 	.word	0x00000000
        /*0010*/ 	.short	0x0000
        /*0012*/ 	.short	0x0070
        /*0014*/ 	.byte	0x00, 0xf0, 0x01, 0x10


	//----- nvinfo : EIATTR_SPARSE_MMA_MASK
	.align		4
.L_20:
        /*0018*/ 	.byte	0x03, 0x50
        /*001a*/ 	.short	0x0000


	//----- nvinfo : EIATTR_MAXREG_COUNT
	.align		4
        /*001c*/ 	.byte	0x03, 0x1b
        /*001e*/ 	.short	0x00a8


	//----- nvinfo : EIATTR_NUM_BARRIERS
	.align		4
        /*0020*/ 	.byte	0x02, 0x4c
        /*0022*/ 	.byte	0x01
	.zero		1


	//----- nvinfo : EIATTR_MERCURY_ISA_VERSION
	.align		4
        /*0024*/ 	.byte	0x03, 0x5f
        /*0026*/ 	.short	0x0101


	//----- nvinfo : EIATTR_INT_WARP_WIDE_INSTR_OFFSETS
	.align		4
        /*0028*/ 	.byte	0x04, 0x31
        /*002a*/ 	.short	(.L_22 - .L_21)


	//   ....[0]....
.L_21:
        /*002c*/ 	.word	0x00000380


	//   ....[1]....
        /*0030*/ 	.word	0x00000390


	//   ....[2]....
        /*0034*/ 	.word	0x000004a0


	//----- nvinfo : EIATTR_COOP_GROUP_MASK_REGIDS
	.align		4
.L_22:
        /*0038*/ 	.byte	0x04, 0x29
        /*003a*/ 	.short	(.L_24 - .L_23)


	//   ....[0]....
.L_23:
        /*003c*/ 	.word	0xffffffff


	//   ....[1]....
        /*0040*/ 	.word	0xffffffff


	//   ....[2]....
        /*0044*/ 	.word	0xffffffff


	//   ....[3]....
        /*0048*/ 	.word	0xffffffff


	//   ....[4]....
        /*004c*/ 	.word	0xffffffff


	//----- nvinfo : EIATTR_COOP_GROUP_INSTR_OFFSETS
	.align		4
.L_24:
        /*0050*/ 	.byte	0x04, 0x28
        /*0052*/ 	.short	(.L_26 - .L_25)


	//   ....[0]....
.L_25:
        /*0054*/ 	.word	0x00000060


	//   ....[1]....
        /*0058*/ 	.word	0x00000070


	//   ....[2]....
        /*005c*/ 	.word	0x00000130


	//   ....[3]....
        /*0060*/ 	.word	0x000002a0


	//   ....[4]....
        /*0064*/ 	.word	0x00000fc0


	//----- nvinfo : EIATTR_REG_RECONFIG
	.align		4
.L_26:
        /*0068*/ 	.byte	0x01, 0x54
	.zero		2


	//----- nvinfo : EIATTR_MBARRIER_INSTR_OFFSETS
	.align		4
        /*006c*/ 	.byte	0x04, 0x39
        /*006e*/ 	.short	(.L_28 - .L_27)


	//   ....[0]....
.L_27:
        /*0070*/ 	.word	0x00000230
        /*0074*/ 	.word	0x000000ff
        /*0078*/ 	.word	0x00000000
        /*007c*/ 	.short	0x0100
        /*007e*/ 	.byte	0x08
	.zero		1


	//   ....[1]....
        /*0080*/ 	.word	0x00000240
        /*0084*/ 	.word	0x000000ff
        /*0088*/ 	.word	0x00000018
        /*008c*/ 	.short	0x0100
        /*008e*/ 	.byte	0x08
	.zero		1


	//   ....[2]....
        /*0090*/ 	.word	0x00000250
        /*0094*/ 	.word	0x000000ff
        /*0098*/ 	.word	0x00000008
        /*009c*/ 	.short	0x0100
        /*009e*/ 	.byte	0x08
	.zero		1


	//   ....[3]....
        /*00a0*/ 	.word	0x00000260
        /*00a4*/ 	.word	0x000000ff
        /*00a8*/ 	.word	0x00000020
        /*00ac*/ 	.short	0x0100
        /*00ae*/ 	.byte	0x08
	.zero		1


	//   ....[4]....
        /*00b0*/ 	.word	0x00000270
        /*00b4*/ 	.word	0x000000ff
        /*00b8*/ 	.word	0x00000010
        /*00bc*/ 	.short	0x0100
        /*00be*/ 	.byte	0x08
	.zero		1


	//   ....[5]....
        /*00c0*/ 	.word	0x00000280
        /*00c4*/ 	.word	0x000000ff
        /*00c8*/ 	.word	0x00000028
        /*00cc*/ 	.short	0x0100
        /*00ce*/ 	.byte	0x08
	.zero		1


	//   ....[6]....
        /*00d0*/ 	.word	0x00000510
        /*00d4*/ 	.word	0x000000ff
        /*00d8*/ 	.word	0x00000040
        /*00dc*/ 	.short	0x0100
        /*00de*/ 	.byte	0x06
	.zero		1


	//   ....[7]....
        /*00e0*/ 	.word	0x00000570
        /*00e4*/ 	.word	0x000000ff
        /*00e8*/ 	.word	0x00000048
        /*00ec*/ 	.short	0x0100
        /*00ee*/ 	.byte	0x06
	.zero		1


	//   ....[8]....
        /*00f0*/ 	.word	0x000012f0
        /*00f4*/ 	.word	0x000000ff
        /*00f8*/ 	.word	0x00000000
        /*00fc*/ 	.short	0x010a
        /*00fe*/ 	.byte	0x06
	.zero		1


	//   ....[9]....
        /*0100*/ 	.word	0x00001330
        /*0104*/ 	.word	0x000000ff
        /*0108*/ 	.word	0x00000000
        /*010c*/ 	.short	0x010a
        /*010e*/ 	.byte	0x06
	.zero		1


	//   ....[10]....
        /*0110*/ 	.word	0x00001910
        /*0114*/ 	.word	0x000000ff
        /*0118*/ 	.word	0x00000000
        /*011c*/ 	.short	0x010a
        /*011e*/ 	.byte	0x0c
	.zero		1


	//   ....[11]....
        /*0120*/ 	.word	0x00001950
        /*0124*/ 	.word	0x000000ff
        /*0128*/ 	.word	0x00000000
        /*012c*/ 	.short	0x010a
        /*012e*/ 	.byte	0x0c
	.zero		1


	//   ....[12]....
        /*0130*/ 	.word	0x00001d30
        /*0134*/ 	.word	0x000000ff
        /*0138*/ 	.word	0x00000000
        /*013c*/ 	.short	0x0101
        /*013e*/ 	.byte	0x08
	.zero		1


	//   ....[13]....
        /*0140*/ 	.word	0x00002180
        /*0144*/ 	.word	0x000000ff
        /*0148*/ 	.word	0x00000000
        /*014c*/ 	.short	0x0101
        /*014e*/ 	.byte	0x08
	.zero		1


	//   ....[14]....
        /*0150*/ 	.word	0x00005b20
        /*0154*/ 	.word	0x00000012
        /*0158*/ 	.word	0x00000018
        /*015c*/ 	.short	0x010a
        /*015e*/ 	.byte	0x3f
	.zero		1


	//   ....[15]....
        /*0160*/ 	.word	0x00005eb0
        /*0164*/ 	.word	0x00000007
        /*0168*/ 	.word	0x00000048
        /*016c*/ 	.short	0x0101
        /*016e*/ 	.byte	0x3f
	.zero		1


	//   ....[16]....
        /*0170*/ 	.word	0x000065f0
        /*0174*/ 	.word	0x00000007
        /*0178*/ 	.word	0x00000000
        /*017c*/ 	.short	0x010a
        /*017e*/ 	.byte	0x3f
	.zero		1


	//   ....[17]....
        /*0180*/ 	.word	0x00006670
        /*0184*/ 	.word	0x00000006
        /*0188*/ 	.word	0x00000000
        /*018c*/ 	.short	0x010a
        /*018e*/ 	.byte	0x3f
	.zero		1


	//   ....[18]....
        /*0190*/ 	.word	0x00006700
        /*0194*/ 	.word	0x00000003
        /*0198*/ 	.word	0x00000000
        /*019c*/ 	.short	0x010a
        /*019e*/ 	.byte	0x3f
	.zero		1


	//   ....[19]....
        /*01a0*/ 	.word	0x00006770
        /*01a4*/ 	.word	0x00000007
        /*01a8*/ 	.word	0x00000000
        /*01ac*/ 	.short	0x010a
        /*01ae*/ 	.byte	0x3f
	.zero		1


	//   ....[20]....
        /*01b0*/ 	.word	0x000067d0
        /*01b4*/ 	.word	0x00000008
        /*01b8*/ 	.word	0x00000000
        /*01bc*/ 	.short	0x010a
        /*01be*/ 	.byte	0x3f
	.zero		1


	//   ....[21]....
        /*01c0*/ 	.word	0x000068a0
        /*01c4*/ 	.word	0x00000012
        /*01c8*/ 	.word	0x00000018
        /*01cc*/ 	.short	0x010a
        /*01ce*/ 	.byte	0x3f
	.zero		1


	//   ....[22]....
        /*01d0*/ 	.word	0x00006980
        /*01d4*/ 	.word	0x00000007
        /*01d8*/ 	.word	0x00000000
        /*01dc*/ 	.short	0x010a
        /*01de*/ 	.byte	0x3f
	.zero		1


	//   ....[23]....
        /*01e0*/ 	.word	0x000069d0
        /*01e4*/ 	.word	0x00000006
        /*01e8*/ 	.word	0x00000000
        /*01ec*/ 	.short	0x010a
        /*01ee*/ 	.byte	0x3f
	.zero		1


	//----- nvinfo : EIATTR_NUM_MBARRIERS
	.align		4
.L_28:
        /*01f0*/ 	.byte	0x03, 0x38
        /*01f2*/ 	.short	0x0008


	//----- nvinfo : EIATTR_EXIT_INSTR_OFFSETS
	.align		4
        /*01f4*/ 	.byte	0x04, 0x1c
        /*01f6*/ 	.short	(.L_30 - .L_29)


	//   ....[0]....
.L_29:
        /*01f8*/ 	.word	0x000005c0


	//   ....[1]....
        /*01fc*/ 	.word	0x00000e90


	//   ....[2]....
        /*0200*/ 	.word	0x00005180


	//   ....[3]....
        /*0204*/ 	.word	0x000057c0


	//   ....[4]....
        /*0208*/ 	.word	0x00006750


	//----- nvinfo : EIATTR_MAX_THREADS
	.align		4
.L_30:
        /*020c*/ 	.byte	0x04, 0x05
        /*020e*/ 	.short	(.L_32 - .L_31)
.L_31:
        /*0210*/ 	.word	0x00000180
        /*0214*/ 	.word	0x00000001
        /*0218*/ 	.word	0x00000001


	//----- nvinfo : EIATTR_CRS_STACK_SIZE
	.align		4
.L_32:
        /*021c*/ 	.byte	0x04, 0x1e
        /*021e*/ 	.short	(.L_34 - .L_33)
.L_33:
        /*0220*/ 	.word	0x00000000


	//----- nvinfo : EIATTR_CBANK_PARAM_SIZE
	.align		4
.L_34:
        /*0224*/ 	.byte	0x03, 0x19
        /*0226*/ 	.short	0x0470


	//----- nvinfo : EIATTR_PARAM_CBANK
	.align		4
        /*0228*/ 	.byte	0x04, 0x0a
        /*022a*/ 	.short	(.L_36 - .L_35)
	.align		4
.L_35:
        /*022c*/ 	.word	index@(.nv.constant0._ZN7cutlass13device_kernelINS_4gemm6kernel13GemmUniversalIN4cute5tupleIJiiiiEEENS1_10collective13CollectiveMmaINS1_37MainloopSm90TmaGmmaWarpSpecializedFP8ILi3ENS5_IJNS4_1CILi1EEESB_SB_EEENS1_35KernelTmaWarpSpecializedCooperativeEEENS5_IJNSA_ILi128EEENSA_ILi64EEENSA_ILi32EEEEEENS_12float_e4m3_tENS5_IJlSB_lEEESJ_SK_NS4_8TiledMMAINS4_8MMA_AtomIJNS4_4SM904GMMA30MMA_64x64x32_F32E4M3E4M3_SS_TNILNSO_7ScaleInE1ELSQ_1EEEEEENS4_6LayoutINS5_IJNSA_ILi2EEESB_SB_EEENS5_IJSB_NSA_ILi0EEESW_EEEEENS5_IJNS4_10UnderscoreESZ_SZ_EEEEENS4_13SM90_TMA_LOADENS4_14ComposedLayoutINS4_7SwizzleILi1ELi4ELi3EEENS4_18smem_ptr_flag_bitsILi8EEENST_INS5_IJNSA_ILi8EEESH_EEENS5_IJSH_SB_EEEEEEEvNS4_8identityES12_S1C_vS1D_EENS_8epilogue10collective6detail29Sm90TmaWarpSpecializedAdapterINS1G_15DefaultEpilogueISJ_SK_SK_NS1F_6thread17LinearCombinationISJ_Li1EffLNS1K_9ScaleType4KindE0ELNS_15FloatRoundStyleE2ESJ_EENS1_15EpilogueDefaultEEEEEvvEEEEvNT_6ParamsE)
        /*0230*/ 	.short	0x0210
        /*0232*/ 	.short	0x0470


	//----- nvinfo : EIATTR_SW_WAR
	.align		4
.L_36:
        /*0234*/ 	.byte	0x04, 0x36
        /*0236*/ 	.short	(.L_38 - .L_37)
.L_37:
        /*0238*/ 	.word	0x00000008
.L_38:


//--------------------- .nv.callgraph             --------------------------
	.section	.nv.callgraph,"",@"SHT_CUDA_CALLGRAPH"
	.align	4
	.sectionentsize	8
	.align		4
        /*0000*/ 	.word	0x00000000
	.align		4
        /*0004*/ 	.word	0xffffffff
	.align		4
        /*0008*/ 	.word	0x00000000
	.align		4
        /*000c*/ 	.word	0xfffffffe
	.align		4
        /*0010*/ 	.word	0x00000000
	.align		4
        /*0014*/ 	.word	0xfffffffd
	.align		4
        /*0018*/ 	.word	0x00000000
	.align		4
        /*001c*/ 	.word	0xfffffffc


//--------------------- .nv.constant4             --------------------------
	.section	.nv.constant4,"a",@progbits
	.align	8
	.align		8
.nv.constant4:
        /*0000*/ 	.dword	_ZN40_INTERNAL_9950ce98_4_k_cu_c3a9adf8_196934cuda3std3__45__cpo5beginE
	.align		8
        /*0008*/ 	.dword	_ZN40_INTERNAL_9950ce98_4_k_cu_c3a9adf8_196934cuda3std3__45__cpo3endE
	.align		8
        /*0010*/ 	.dword	_ZN40_INTERNAL_9950ce98_4_k_cu_c3a9adf8_196934cuda3std3__45__cpo6cbeginE
	.align		8
        /*0018*/ 	.dword	_ZN40_INTERNAL_9950ce98_4_k_cu_c3a9adf8_196934cuda3std3__45__cpo4cendE
	.align		8
        /*0020*/ 	.dword	_ZN40_INTERNAL_9950ce98_4_k_cu_c3a9adf8_196934cuda3std3__442_GLOBAL__N__9950ce98_4_k_cu_c3a9adf8_196936ignoreE
	.align		8
        /*0028*/ 	.dword	_ZN40_INTERNAL_9950ce98_4_k_cu_c3a9adf8_196934cuda3std3__419piecewise_constructE
	.align		8
        /*0030*/ 	.dword	_ZN40_INTERNAL_9950ce98_4_k_cu_c3a9adf8_196934cuda3std3__48in_placeE
	.align		8
        /*0038*/ 	.dword	_ZN40_INTERNAL_9950ce98_4_k_cu_c3a9adf8_196934cuda3std6ranges3__45__cpo4swapE
	.align		8
        /*0040*/ 	.dword	_ZN40_INTERNAL_9950ce98_4_k_cu_c3a9adf8_196934cuda3std6ranges3__45__cpo9iter_moveE
	.align		8
        /*0048*/ 	.dword	_ZN40_INTERNAL_9950ce98_4_k_cu_c3a9adf8_196934cute7productE
	.align		8
        /*0050*/ 	.dword	_ZN40_INTERNAL_9950ce98_4_k_cu_c3a9adf8_196934cute1_E


//--------------------- .text._ZN7cutlass13device_kernelINS_4gemm6kernel13GemmUniversalIN4cute5tupleIJiiiiEEENS1_10collective13CollectiveMmaINS1_37MainloopSm90TmaGmmaWarpSpecializedFP8ILi3ENS5_IJNS4_1CILi1EEESB_SB_EEENS1_35KernelTmaWarpSpecializedCooperativeEEENS5_IJNSA_ILi128EEENSA_ILi64EEENSA_ILi32EEEEEENS_12float_e4m3_tENS5_IJlSB_lEEESJ_SK_NS4_8TiledMMAINS4_8MMA_AtomIJNS4_4SM904GMMA30MMA_64x64x32_F32E4M3E4M3_SS_TNILNSO_7ScaleInE1ELSQ_1EEEEEENS4_6LayoutINS5_IJNSA_ILi2EEESB_SB_EEENS5_IJSB_NSA_ILi0EEESW_EEEEENS5_IJNS4_10UnderscoreESZ_SZ_EEEEENS4_13SM90_TMA_LOADENS4_14ComposedLayoutINS4_7SwizzleILi1ELi4ELi3EEENS4_18smem_ptr_flag_bitsILi8EEENST_INS5_IJNSA_ILi8EEESH_EEENS5_IJSH_SB_EEEEEEEvNS4_8identityES12_S1C_vS1D_EENS_8epilogue10collective6detail29Sm90TmaWarpSpecializedAdapterINS1G_15DefaultEpilogueISJ_SK_SK_NS1F_6thread17LinearCombinationISJ_Li1EffLNS1K_9ScaleType4KindE0ELNS_15FloatRoundStyleE2ESJ_EENS1_15EpilogueDefaultEEEEEvvEEEEvNT_6ParamsE --------------------------
	.section	.text._ZN7cutlass13device_kernelINS_4gemm6kernel13GemmUniversalIN4cute5tupleIJiiiiEEENS1_10collective13CollectiveMmaINS1_37MainloopSm90TmaGmmaWarpSpecializedFP8ILi3ENS5_IJNS4_1CILi1EEESB_SB_EEENS1_35KernelTmaWarpSpecializedCooperativeEEENS5_IJNSA_ILi128EEENSA_ILi64EEENSA_ILi32EEEEEENS_12float_e4m3_tENS5_IJlSB_lEEESJ_SK_NS4_8TiledMMAINS4_8MMA_AtomIJNS4_4SM904GMMA30MMA_64x64x32_F32E4M3E4M3_SS_TNILNSO_7ScaleInE1ELSQ_1EEEEEENS4_6LayoutINS5_IJNSA_ILi2EEESB_SB_EEENS5_IJSB_NSA_ILi0EEESW_EEEEENS5_IJNS4_10UnderscoreESZ_SZ_EEEEENS4_13SM90_TMA_LOADENS4_14ComposedLayoutINS4_7SwizzleILi1ELi4ELi3EEENS4_18smem_ptr_flag_bitsILi8EEENST_INS5_IJNSA_ILi8EEESH_EEENS5_IJSH_SB_EEEEEEEvNS4_8identityES12_S1C_vS1D_EENS_8epilogue10collective6detail29Sm90TmaWarpSpecializedAdapterINS1G_15DefaultEpilogueISJ_SK_SK_NS1F_6thread17LinearCombinationISJ_Li1EffLNS1K_9ScaleType4KindE0ELNS_15FloatRoundStyleE2ESJ_EENS1_15EpilogueDefaultEEEEEvvEEEEvNT_6ParamsE,"ax",@progbits
	.align	128
.text._ZN7cutlass13device_kernelINS_4gemm6kernel13GemmUniversalIN4cute5tupleIJiiiiEEENS1_10collective13CollectiveMmaINS1_37MainloopSm90TmaGmmaWarpSpecializedFP8ILi3ENS5_IJNS4_1CILi1EEESB_SB_EEENS1_35KernelTmaWarpSpecializedCooperativeEEENS5_IJNSA_ILi128EEENSA_ILi64EEENSA_ILi32EEEEEENS_12float_e4m3_tENS5_IJlSB_lEEESJ_SK_NS4_8TiledMMAINS4_8MMA_AtomIJNS4_4SM904GMMA30MMA_64x64x32_F32E4M3E4M3_SS_TNILNSO_7ScaleInE1ELSQ_1EEEEEENS4_6LayoutINS5_IJNSA_ILi2EEESB_SB_EEENS5_IJSB_NSA_ILi0EEESW_EEEEENS5_IJNS4_10UnderscoreESZ_SZ_EEEEENS4_13SM90_TMA_LOADENS4_14ComposedLayoutINS4_7SwizzleILi1ELi4ELi3EEENS4_18smem_ptr_flag_bitsILi8EEENST_INS5_IJNSA_ILi8EEESH_EEENS5_IJSH_SB_EEEEEEEvNS4_8identityES12_S1C_vS1D_EENS_8epilogue10collective6detail29Sm90TmaWarpSpecializedAdapterINS1G_15DefaultEpilogueISJ_SK_SK_NS1F_6thread17LinearCombinationISJ_Li1EffLNS1K_9ScaleType4KindE0ELNS_15FloatRoundStyleE2ESJ_EENS1_15EpilogueDefaultEEEEEvvEEEEvNT_6ParamsE:
        .type           _ZN7cutlass13device_kernelINS_4gemm6kernel13GemmUniversalIN4cute5tupleIJiiiiEEENS1_10collective13CollectiveMmaINS1_37MainloopSm90TmaGmmaWarpSpecializedFP8ILi3ENS5_IJNS4_1CILi1EEESB_SB_EEENS1_35KernelTmaWarpSpecializedCooperativeEEENS5_IJNSA_ILi128EEENSA_ILi64EEENSA_ILi32EEEEEENS_12float_e4m3_tENS5_IJlSB_lEEESJ_SK_NS4_8TiledMMAINS4_8MMA_AtomIJNS4_4SM904GMMA30MMA_64x64x32_F32E4M3E4M3_SS_TNILNSO_7ScaleInE1ELSQ_1EEEEEENS4_6LayoutINS5_IJNSA_ILi2EEESB_SB_EEENS5_IJSB_NSA_ILi0EEESW_EEEEENS5_IJNS4_10UnderscoreESZ_SZ_EEEEENS4_13SM90_TMA_LOADENS4_14ComposedLayoutINS4_7SwizzleILi1ELi4ELi3EEENS4_18smem_ptr_flag_bitsILi8EEENST_INS5_IJNSA_ILi8EEESH_EEENS5_IJSH_SB_EEEEEEEvNS4_8identityES12_S1C_vS1D_EENS_8epilogue10collective6detail29Sm90TmaWarpSpecializedAdapterINS1G_15DefaultEpilogueISJ_SK_SK_NS1F_6thread17LinearCombinationISJ_Li1EffLNS1K_9ScaleType4KindE0ELNS_15FloatRoundStyleE2ESJ_EENS1_15EpilogueDefaultEEEEEvvEEEEvNT_6ParamsE,@function
        .size           _ZN7cutlass13device_kernelINS_4gemm6kernel13GemmUniversalIN4cute5tupleIJiiiiEEENS1_10collective13CollectiveMmaINS1_37MainloopSm90TmaGmmaWarpSpecializedFP8ILi3ENS5_IJNS4_1CILi1EEESB_SB_EEENS1_35KernelTmaWarpSpecializedCooperativeEEENS5_IJNSA_ILi128EEENSA_ILi64EEENSA_ILi32EEEEEENS_12float_e4m3_tENS5_IJlSB_lEEESJ_SK_NS4_8TiledMMAINS4_8MMA_AtomIJNS4_4SM904GMMA30MMA_64x64x32_F32E4M3E4M3_SS_TNILNSO_7ScaleInE1ELSQ_1EEEEEENS4_6LayoutINS5_IJNSA_ILi2EEESB_SB_EEENS5_IJSB_NSA_ILi0EEESW_EEEEENS5_IJNS4_10UnderscoreESZ_SZ_EEEEENS4_13SM90_TMA_LOADENS4_14ComposedLayoutINS4_7SwizzleILi1ELi4ELi3EEENS4_18smem_ptr_flag_bitsILi8EEENST_INS5_IJNSA_ILi8EEESH_EEENS5_IJSH_SB_EEEEEEEvNS4_8identityES12_S1C_vS1D_EENS_8epilogue10collective6detail29Sm90TmaWarpSpecializedAdapterINS1G_15DefaultEpilogueISJ_SK_SK_NS1F_6thread17LinearCombinationISJ_Li1EffLNS1K_9ScaleType4KindE0ELNS_15FloatRoundStyleE2ESJ_EENS1_15EpilogueDefaultEEEEEvvEEEEvNT_6ParamsE,(.L_x_135 - _ZN7cutlass13device_kernelINS_4gemm6kernel13GemmUniversalIN4cute5tupleIJiiiiEEENS1_10collective13CollectiveMmaINS1_37MainloopSm90TmaGmmaWarpSpecializedFP8ILi3ENS5_IJNS4_1CILi1EEESB_SB_EEENS1_35KernelTmaWarpSpecializedCooperativeEEENS5_IJNSA_ILi128EEENSA_ILi64EEENSA_ILi32EEEEEENS_12float_e4m3_tENS5_IJlSB_lEEESJ_SK_NS4_8TiledMMAINS4_8MMA_AtomIJNS4_4SM904GMMA30MMA_64x64x32_F32E4M3E4M3_SS_TNILNSO_7ScaleInE1ELSQ_1EEEEEENS4_6LayoutINS5_IJNSA_ILi2EEESB_SB_EEENS5_IJSB_NSA_ILi0EEESW_EEEEENS5_IJNS4_10UnderscoreESZ_SZ_EEEEENS4_13SM90_TMA_LOADENS4_14ComposedLayoutINS4_7SwizzleILi1ELi4ELi3EEENS4_18smem_ptr_flag_bitsILi8EEENST_INS5_IJNSA_ILi8EEESH_EEENS5_IJSH_SB_EEEEEEEvNS4_8identityES12_S1C_vS1D_EENS_8epilogue10collective6detail29Sm90TmaWarpSpecializedAdapterINS1G_15DefaultEpilogueISJ_SK_SK_NS1F_6thread17LinearCombinationISJ_Li1EffLNS1K_9ScaleType4KindE0ELNS_15FloatRoundStyleE2ESJ_EENS1_15EpilogueDefaultEEEEEvvEEEEvNT_6ParamsE)
        .other          _ZN7cutlass13device_kernelINS_4gemm6kernel13GemmUniversalIN4cute5tupleIJiiiiEEENS1_10collective13CollectiveMmaINS1_37MainloopSm90TmaGmmaWarpSpecializedFP8ILi3ENS5_IJNS4_1CILi1EEESB_SB_EEENS1_35KernelTmaWarpSpecializedCooperativeEEENS5_IJNSA_ILi128EEENSA_ILi64EEENSA_ILi32EEEEEENS_12float_e4m3_tENS5_IJlSB_lEEESJ_SK_NS4_8TiledMMAINS4_8MMA_AtomIJNS4_4SM904GMMA30MMA_64x64x32_F32E4M3E4M3_SS_TNILNSO_7ScaleInE1ELSQ_1EEEEEENS4_6LayoutINS5_IJNSA_ILi2EEESB_SB_EEENS5_IJSB_NSA_ILi0EEESW_EEEEENS5_IJNS4_10UnderscoreESZ_SZ_EEEEENS4_13SM90_TMA_LOADENS4_14ComposedLayoutINS4_7SwizzleILi1ELi4ELi3EEENS4_18smem_ptr_flag_bitsILi8EEENST_INS5_IJNSA_ILi8EEESH_EEENS5_IJSH_SB_EEEEEEEvNS4_8identityES12_S1C_vS1D_EENS_8epilogue10collective6detail29Sm90TmaWarpSpecializedAdapterINS1G_15DefaultEpilogueISJ_SK_SK_NS1F_6thread17LinearCombinationISJ_Li1EffLNS1K_9ScaleType4KindE0ELNS_15FloatRoundStyleE2ESJ_EENS1_15EpilogueDefaultEEEEEvvEEEEvNT_6ParamsE,@"STO_CUDA_ENTRY STV_DEFAULT"
_ZN7cutlass13device_kernelINS_4gemm6kernel13GemmUniversalIN4cute5tupleIJiiiiEEENS1_10collective13CollectiveMmaINS1_37MainloopSm90TmaGmmaWarpSpecializedFP8ILi3ENS5_IJNS4_1CILi1EEESB_SB_EEENS1_35KernelTmaWarpSpecializedCooperativeEEENS5_IJNSA_ILi128EEENSA_ILi64EEENSA_ILi32EEEEEENS_12float_e4m3_tENS5_IJlSB_lEEESJ_SK_NS4_8TiledMMAINS4_8MMA_AtomIJNS4_4SM904GMMA30MMA_64x64x32_F32E4M3E4M3_SS_TNILNSO_7ScaleInE1ELSQ_1EEEEEENS4_6LayoutINS5_IJNSA_ILi2EEESB_SB_EEENS5_IJSB_NSA_ILi0EEESW_EEEEENS5_IJNS4_10UnderscoreESZ_SZ_EEEEENS4_13SM90_TMA_LOADENS4_14ComposedLayoutINS4_7SwizzleILi1ELi4ELi3EEENS4_18smem_ptr_flag_bitsILi8EEENST_INS5_IJNSA_ILi8EEESH_EEENS5_IJSH_SB_EEEEEEEvNS4_8identityES12_S1C_vS1D_EENS_8epilogue10collective6detail29Sm90TmaWarpSpecializedAdapterINS1G_15DefaultEpilogueISJ_SK_SK_NS1F_6thread17LinearCombinationISJ_Li1EffLNS1K_9ScaleType4KindE0ELNS_15FloatRoundStyleE2ESJ_EENS1_15EpilogueDefaultEEEEEvvEEEEvNT_6ParamsE:
[----:B------:R-:W-:Y:S01]  /*0000*/  LDC R1, c[0x0][0x28] ;  /* 0x00000a00ff017b82 */ /* 0x000fe20000000800 */
[----:B------:R-:W0:Y:S01]  /*0010*/  S2R R2, SR_TID.X ;  /* 0x0000000000027919 */ /* 0x000e220000002100 */
[----:B------:R-:W-:Y:S01]  /*0020*/  ELECT P0, URZ, PT ;  /* 0x00000000003f782f */ /* 0x000fe20003800000 */
[----:B------:R-:W-:Y:S01]  /*0030*/  BSSY B0, `(.L_x_0) ;  /* 0x000000f000007945 */ /* 0x000fe20003800000 */
[--C-:B0-----:R-:W-:Y:S02]  /*0040*/  SHF.R.U32.HI R0, RZ, 0x5, R2.reuse ;  /* 0x00000005ff007819 */ /* 0x101fe40000011602 */
[----:B------:R-:W-:-:S03]  /*0050*/  SHF.R.U32.HI R4, RZ, 0x7, R2 ;  /* 0x00000007ff047819 */ /* 0x000fc60000011602 */
[----:B------:R-:W0:Y:S04]  /*0060*/  SHFL.IDX PT, R3, R0, RZ, 0x1f ;  /* 0x00001fff00037589 */ /* 0x000e2800000e0000 */
[----:B------:R1:W2:Y:S01]  /*0070*/  SHFL.IDX PT, R7, R4, RZ, 0x1f ;  /* 0x00001fff04077589 */ /* 0x0002a200000e0000 */
[----:B0-----:R-:W-:-:S13]  /*0080*/  ISETP.NE.OR P0, PT, R3, RZ, !P0 ;  /* 0x000000ff0300720c */ /* 0x001fda0004705670 */
[----:B-12---:R-:W-:Y:S05]  /*0090*/  @P0 BRA `(.L_x_1) ;  /* 0x0000000000200947 */ /* 0x006fea0003800000 */
[----:B------:R-:W-:Y:S02]  /*00a0*/  ULDC.64 UR4, c[0x0][0x198] ;  /* 0x0000660000047ab9 */ /* 0x000fe40000000a00 */
[----:B------:R-:W-:Y:S02]  /*00b0*/  UIADD3 UR6, UP0, UR4, 0xf0, URZ ;  /* 0x000000f004067890 */ /* 0x000fe4000ff1e03f */
[----:B------:R-:W-:Y:S02]  /*00c0*/  UIADD3 UR4, UP1, UR4, 0x1f0, URZ ;  /* 0x000001f004047890 */ /* 0x000fe4000ff3e03f */
[----:B------:R-:W-:Y:S02]  /*00d0*/  UIADD3.X UR7, URZ, UR5, URZ, UP0, !UPT ;  /* 0x000000053f077290 */ /* 0x000fe400087fe43f */
[----:B------:R-:W-:-:S07]  /*00e0*/  UIADD3.X UR5, URZ, UR5, URZ, UP1, !UPT ;  /* 0x000000053f057290 */ /* 0x000fce0008ffe43f */
[----:B------:R0:W-:Y:S02]  /*00f0*/  UTMACCTL.PF [UR6] ;  /* 0x00000000060079b9 */ /* 0x0001e40008040000 */
[----:B------:R0:W-:Y:S02]  /*0100*/  UTMACCTL.PF [UR4] ;  /* 0x00000000040079b9 */ /* 0x0001e40008040000 */
[----:B0-----:R-:W-:Y:S01]  /*0110*/  NOP ;  /* 0x0000000000007918 */ /* 0x001fe20000000000 */
.L_x_1:
[----:B------:R-:W-:Y:S05]  /*0120*/  BSYNC B0 ;  /* 0x0000000000007941 */ /* 0x000fea0003800000 */
.L_x_0:
[----:B------:R-:W0:Y:S02]  /*0130*/  SHFL.IDX PT, R4, R0, RZ, 0x1f ;  /* 0x00001fff00047589 */ /* 0x000e2400000e0000 */
[----:B0-----:R-:W-:-:S13]  /*0140*/  ISETP.NE.AND P0, PT, R4, RZ, PT ;  /* 0x000000ff0400720c */ /* 0x001fda0003f05270 */
[----:B------:R-:W-:Y:S05]  /*0150*/  @P0 BRA `(.L_x_2) ;  /* 0x0000000000500947 */ /* 0x000fea0003800000 */
[----:B------:R-:W0:Y:S01]  /*0160*/  S2UR UR8, SR_CgaCtaId ;  /* 0x00000000000879c3 */ /* 0x000e220000008800 */
[----:B------:R-:W-:Y:S01]  /*0170*/  UMOV UR4, 0x400 ;  /* 0x0000040000047882 */ /* 0x000fe20000000000 */
[----:B------:R-:W-:Y:S01]  /*0180*/  UMOV UR5, 0x1 ;  /* 0x0000000100057882 */ /* 0x000fe20000000000 */
[----:B------:R-:W-:Y:S01]  /*0190*/  UMOV UR6, 0x100 ;  /* 0x0000010000067882 */ /* 0x000fe20000000000 */
[----:B------:R-:W-:Y:S01]  /*01a0*/  ELECT P0, URZ, PT ;  /* 0x00000000003f782f */ /* 0x000fe20003800000 */
[----:B------:R-:W-:-:S04]  /*01b0*/  UIADD3 UR6, -UR6, 0x100000, URZ ;  /* 0x0010000006067890 */ /* 0x000fc8000fffe13f */
[----:B------:R-:W-:Y:S02]  /*01c0*/  USHF.L.U32 UR7, UR6, 0xb, URZ ;  /* 0x0000000b06077899 */ /* 0x000fe4000800063f */
[----:B------:R-:W-:Y:S02]  /*01d0*/  USHF.L.U32 UR6, UR6, 0x1, URZ ;  /* 0x0000000106067899 */ /* 0x000fe4000800063f */
[----:B0-----:R-:W-:Y:S02]  /*01e0*/  ULEA UR8, UR8, UR4, 0x18 ;  /* 0x0000000408087291 */ /* 0x001fe4000f8ec03f */
[----:B------:R-:W-:-:S04]  /*01f0*/  UIADD3 UR4, -UR5, 0x100000, URZ ;  /* 0x0010000005047890 */ /* 0x000fc8000fffe13f */
[----:B------:R-:W-:Y:S02]  /*0200*/  USHF.L.U32 UR5, UR4, 0xb, URZ ;  /* 0x0000000b04057899 */ /* 0x000fe4000800063f */
[----:B------:R-:W-:Y:S01]  /*0210*/  USHF.L.U32 UR4, UR4, 0x1, URZ ;  /* 0x0000000104047899 */ /* 0x000fe2000800063f */
[----:B------:R-:W0:Y:S11]  /*0220*/  FENCE.VIEW.ASYNC.S ;  /* 0x00000000000073c6 */ /* 0x000e360000000000 */
[----:B0-----:R0:W1:Y:S01]  /*0230*/  SYNCS.EXCH.64 URZ, [UR8], UR4 ;  /* 0x00000004083f75b2 */ /* 0x0010620008000100 */
[----:B------:R0:W2:Y:S01]  /*0240*/  SYNCS.EXCH.64 URZ, [UR8+0x18], UR6 ;  /* 0x00001806083f75b2 */ /* 0x0000a20008000100 */
[----:B------:R0:W3:Y:S01]  /*0250*/  SYNCS.EXCH.64 URZ, [UR8+0x8], UR4 ;  /* 0x00000804083f75b2 */ /* 0x0000e20008000100 */
[----:B------:R0:W4:Y:S01]  /*0260*/  SYNCS.EXCH.64 URZ, [UR8+0x20], UR6 ;  /* 0x00002006083f75b2 */ /* 0x0001220008000100 */
[----:B------:R0:W0:Y:S01]  /*0270*/  SYNCS.EXCH.64 URZ, [UR8+0x10], UR4 ;  /* 0x00001004083f75b2 */ /* 0x0000220008000100 */
[----:B------:R0:W0:Y:S01]  /*0280*/  SYNCS.EXCH.64 URZ, [UR8+0x28], UR6 ;  /* 0x00002806083f75b2 */ /* 0x0000220008000100 */
[----:B------:R-:W-:Y:S01]  /*0290*/  NOP ;  /* 0x0000000000007918 */ /* 0x000fe20000000000 */
.L_x_2:
[----:B------:R-:W5:Y:S01]  /*02a0*/  SHFL.IDX PT, R0, R0, RZ, 0x1f ;  /* 0x00001fff00007589 */ /* 0x000f6200000e0000 */
[----:B------:R-:W1:Y:S01]  /*02b0*/  LDC R4, c[0x0][0x65c] ;  /* 0x00019700ff047b82 */ /* 0x000e620000000800 */
[----:B------:R-:W-:Y:S02]  /*02c0*/  ELECT P0, URZ, PT ;  /* 0x00000000003f782f */ /* 0x000fe40003800000 */
[----:B------:R-:W-:Y:S01]  /*02d0*/  ISETP.NE.AND P2, PT, R7, RZ, PT ;  /* 0x000000ff0700720c */ /* 0x000fe20003f45270 */
[----:B------:R-:W2:Y:S01]  /*02e0*/  S2R R8, SR_CTAID.Y ;  /* 0x0000000000087919 */ /* 0x000ea20000002600 */
[----:B0-----:R-:W-:Y:S01]  /*02f0*/  UMOV UR4, 0x20 ;  /* 0x0000002000047882 */ /* 0x001fe20000000000 */
[----:B------:R-:W-:Y:S01]  /*0300*/  NOP ;  /* 0x0000000000007918 */ /* 0x000fe20000000000 */
[----:B------:R-:W-:Y:S01]  /*0310*/  NOP ;  /* 0x0000000000007918 */ /* 0x000fe20000000000 */
[----:B------:R-:W0:Y:S01]  /*0320*/  S2R R6, SR_CTAID.X ;  /* 0x0000000000067919 */ /* 0x000e220000002500 */
[----:B-----5:R-:W-:-:S02]  /*0330*/  ISETP.NE.OR P0, PT, R0, RZ, !P0 ;  /* 0x000000ff0000720c */ /* 0x020fc40004705670 */
[----:B-1----:R-:W-:Y:S02]  /*0340*/  ISETP.NE.AND P4, PT, R4, 0x1, PT ;  /* 0x000000010400780c */ /* 0x002fe40003f85270 */
[----:B------:R-:W-:-:S04]  /*0350*/  SHF.R.S32.HI R4, RZ, 0x1f, R3 ;  /* 0x0000001fff047819 */ /* 0x000fc80000011403 */
[----:B------:R-:W-:-:S04]  /*0360*/  LEA.HI R4, R4, R3, RZ, 0x2 ;  /* 0x0000000304047211 */ /* 0x000fc800078f10ff */
[----:B------:R-:W-:Y:S01]  /*0370*/  LOP3.LUT R4, R4, 0xfffffffc, RZ, 0xc0, !PT ;  /* 0xfffffffc04047812 */ /* 0x000fe200078ec0ff */
[----:B------:R-:W-:Y:S01]  /*0380*/  VOTEU.ALL UP0, P0 ;  /* 0x00000000003f7886 */ /* 0x000fe20000000000 */
[----:B------:R-:W-:Y:S01]  /*0390*/  VOTEU.ALL UP1, P0 ;  /* 0x00000000003f7886 */ /* 0x000fe20000020000 */
[----:B------:R-:W0:Y:S01]  /*03a0*/  @P4 LDC R9, c[0x0][0x10] ;  /* 0x00000400ff094b82 */ /* 0x000e220000000800 */
[----:B------:R-:W-:Y:S02]  /*03b0*/  @P4 IMAD.MOV.U32 R5, RZ, RZ, RZ ;  /* 0x000000ffff054224 */ /* 0x000fe400078e00ff */
[----:B------:R-:W-:Y:S01]  /*03c0*/  IMAD.IADD R3, R3, 0x1, -R4 ;  /* 0x0000000103037824 */ /* 0x000fe200078e0a04 */
[----:B------:R-:W-:Y:S01]  /*03d0*/  @!UP0 UMOV UR6, 0x400 ;  /* 0x0000040000068882 */ /* 0x000fe20000000000 */
[----:B------:R-:W-:-:S04]  /*03e0*/  @!UP0 UIADD3 UR4, -UR4, 0x100000, URZ ;  /* 0x0010000004048890 */ /* 0x000fc8000fffe13f */
[----:B------:R-:W-:Y:S02]  /*03f0*/  @!UP0 USHF.L.U32 UR5, UR4, 0xb, URZ ;  /* 0x0000000b04058899 */ /* 0x000fe4000800063f */
[----:B------:R-:W-:Y:S01]  /*0400*/  @!UP0 USHF.L.U32 UR4, UR4, 0x1, URZ ;  /* 0x0000000104048899 */ /* 0x000fe2000800063f */
[----:B--2---:R-:W-:Y:S01]  /*0410*/  @P4 IMAD.MOV.U32 R4, RZ, RZ, R8 ;  /* 0x000000ffff044224 */ /* 0x004fe200078e0008 */
[----:B------:R-:W1:Y:S01]  /*0420*/  @!UP0 S2UR UR7, SR_CgaCtaId ;  /* 0x00000000000789c3 */ /* 0x000e620000008800 */
[----:B------:R-:W-:-:S07]  /*0430*/  @P4 IMAD.MOV.U32 R13, RZ, RZ, RZ ;  /* 0x000000ffff0d4224 */ /* 0x000fce00078e00ff */
[----:B------:R-:W2:Y:S01]  /*0440*/  @!P4 LDC R11, c[0x0][0xc] ;  /* 0x00000300ff0bcb82 */ /* 0x000ea20000000800 */
[----:B0-----:R-:W-:-:S04]  /*0450*/  @P4 IMAD.WIDE.U32 R4, R6, R9, R4 ;  /* 0x0000000906044225 */ /* 0x001fc800078e0004 */
[----:B------:R-:W-:Y:S02]  /*0460*/  VIADD R9, R7, 0xffffffff ;  /* 0xffffffff07097836 */ /* 0x000fe40000000000 */
[----:B------:R-:W-:Y:S01]  /*0470*/  @P4 IMAD.MOV.U32 R0, RZ, RZ, R4 ;  /* 0x000000ffff004224 */ /* 0x000fe200078e0004 */
[----:B-1----:R-:W-:Y:S02]  /*0480*/  @!UP0 ULEA UR6, UR7, UR6, 0x18 ;  /* 0x0000000607068291 */ /* 0x002fe4000f8ec03f */
[----:B------:R-:W-:Y:S01]  /*0490*/  ISETP.GE.U32.AND P1, PT, R9, 0x2, PT ;  /* 0x000000020900780c */ /* 0x000fe20003f26070 */
[----:B------:R-:W-:Y:S01]  /*04a0*/  VOTEU.ALL UP0, P0 ;  /* 0x00000000003f7886 */ /* 0x000fe20000000000 */
[----:B------:R-:W-:Y:S01]  /*04b0*/  ISETP.NE.AND P0, PT, R3, 0x3, PT ;  /* 0x000000030300780c */ /* 0x000fe20003f05270 */
[----:B------:R-:W-:-:S03]  /*04c0*/  @P4 IMAD.IADD R5, R5, 0x1, R13 ;  /* 0x0000000105054824 */ /* 0x000fc600078e020d */
[----:B------:R-:W-:-:S04]  /*04d0*/  ISETP.EQ.OR P0, PT, R3, RZ, !P0 ;  /* 0x000000ff0300720c */ /* 0x000fc80004702670 */
[----:B------:R-:W-:Y:S01]  /*04e0*/  ISETP.EQ.AND P0, PT, R7, RZ, P0 ;  /* 0x000000ff0700720c */ /* 0x000fe20000702270 */
[----:B------:R-:W-:Y:S01]  /*04f0*/  IMAD.MOV.U32 R7, RZ, RZ, RZ ;  /* 0x000000ffff077224 */ /* 0x000fe200078e00ff */
[----:B------:R-:W0:Y:S02]  /*0500*/  FENCE.VIEW.ASYNC.S ;  /* 0x00000000000073c6 */ /* 0x000e240000000000 */
[----:B0-----:R0:W3:Y:S01]  /*0510*/  @!UP0 SYNCS.EXCH.64 URZ, [UR6+0x40], UR4 ;  /* 0x00004004063f85b2 */ /* 0x0010e20008000100 */
[----:B------:R-:W-:Y:S01]  /*0520*/  SEL R4, RZ, 0x1, !P0 ;  /* 0x00000001ff047807 */ /* 0x000fe20004000000 */
[----:B--2---:R-:W-:-:S03]  /*0530*/  @!P4 IMAD.WIDE.U32 R10, R11, R8, R6 ;  /* 0x000000080b0ac225 */ /* 0x004fc600078e0006 */
[----:B------:R-:W-:Y:S01]  /*0540*/  SEL R4, R4, 0x2, P1 ;  /* 0x0000000204047807 */ /* 0x000fe20000800000 */
[----:B------:R-:W-:Y:S02]  /*0550*/  @!P4 IMAD.MOV.U32 R0, RZ, RZ, R10 ;  /* 0x000000ffff00c224 */ /* 0x000fe400078e000a */
[----:B------:R-:W-:Y:S01]  /*0560*/  @!P4 IMAD.MOV.U32 R5, RZ, RZ, R11 ;  /* 0x000000ffff05c224 */ /* 0x000fe200078e000b */
[----:B------:R0:W3:Y:S01]  /*0570*/  @!UP1 SYNCS.EXCH.64 URZ, [UR6+0x48], UR4 ;  /* 0x00004804063f95b2 */ /* 0x0000e20008000100 */
[----:B------:R-:W-:Y:S01]  /*0580*/  NOP ;  /* 0x0000000000007918 */ /* 0x000fe20000000000 */
[----:B---34-:R-:W-:Y:S06]  /*0590*/  BAR.SYNC.DEFER_BLOCKING 0x0 ;  /* 0x0000000000007b1d */ /* 0x018fec0000010000 */
[----:B------:R-:W-:Y:S05]  /*05a0*/  @!P2 BRA `(.L_x_3) ;  /* 0x0000004800f8a947 */ /* 0x000fea0003800000 */
[----:B------:R-:W-:-:S13]  /*05b0*/  ISETP.GT.U32.AND P0, PT, R9, 0x1, PT ;  /* 0x000000010900780c */ /* 0x000fda0003f04070 */
[----:B0-----:R-:W-:Y:S05]  /*05c0*/  @P0 EXIT ;  /* 0x000000000000094d */ /* 0x001fea0003800000 */
[----:B------:R-:W-:Y:S01]  /*05d0*/  ULDC.64 UR4, c[0x0][0x650] ;  /* 0x0001940000047ab9 */ /* 0x000fe20000000a00 */
[----:B------:R-:W-:Y:S01]  /*05e0*/  PRMT R9, RZ, 0x7610, R9 ;  /* 0x00007610ff097816 */ /* 0x000fe20000000009 */
[----:B------:R-:W-:Y:S01]  /*05f0*/  IMAD.MOV.U32 R16, RZ, RZ, -0x1 ;  /* 0xffffffffff107424 */ /* 0x000fe200078e00ff */
[----:B------:R-:W-:Y:S01]  /*0600*/  ISETP.GE.U32.AND P0, PT, R0, UR4, PT ;  /* 0x0000000400007c0c */ /* 0x000fe2000bf06070 */
[----:B------:R-:W-:Y:S02]  /*0610*/  IMAD.MOV.U32 R12, RZ, RZ, -0x1 ;  /* 0xffffffffff0c7424 */ /* 0x000fe400078e00ff */
[----:B------:R-:W-:Y:S01]  /*0620*/  IMAD.MOV.U32 R69, RZ, RZ, -0x1 ;  /* 0xffffffffff457424 */ /* 0x000fe200078e00ff */
[----:B------:R-:W-:-:S13]  /*0630*/  ISETP.GE.U32.AND.EX P0, PT, R5, UR5, PT, P0 ;  /* 0x0000000505007c0c */ /* 0x000fda000bf06100 */
[----:B------:R-:W-:Y:S05]  /*0640*/  @P0 BRA `(.L_x_4) ;  /* 0x0000000400600947 */ /* 0x000fea0003800000 */
[----:B------:R-:W0:Y:S01]  /*0650*/  LDC.64 R16, c[0x0][0x628] ;  /* 0x00018a00ff107b82 */ /* 0x000e220000000a00 */
[----:B------:R-:W-:Y:S02]  /*0660*/  IMAD.MOV.U32 R10, RZ, RZ, R0 ;  /* 0x000000ffff0a7224 */ /* 0x000fe400078e0000 */
[----:B------:R-:W-:-:S05]  /*0670*/  IMAD.MOV.U32 R11, RZ, RZ, R5 ;  /* 0x000000ffff0b7224 */ /* 0x000fca00078e0005 */
[----:B------:R-:W1:Y:S08]  /*0680*/  LDC R18, c[0x0][0x630] ;  /* 0x00018c00ff127b82 */ /* 0x000e700000000800 */
[----:B------:R-:W2:Y:S01]  /*0690*/  LDC.64 R20, c[0x0][0x620] ;  /* 0x00018800ff147b82 */ /* 0x000ea20000000a00 */
[----:B0-----:R-:W-:-:S04]  /*06a0*/  ISETP.NE.U32.AND P0, PT, R16, RZ, PT ;  /* 0x000000ff1000720c */ /* 0x001fc80003f05070 */
[----:B------:R-:W-:-:S13]  /*06b0*/  ISETP.NE.AND.EX P0, PT, R17, RZ, PT, P0 ;  /* 0x000000ff1100720c */ /* 0x000fda0003f05300 */
[----:B-12---:R-:W-:Y:S05]  /*06c0*/  @!P0 BRA `(.L_x_5) ;  /* 0x0000000000288947 */ /* 0x006fea0003800000 */
[----:B------:R-:W0:Y:S02]  /*06d0*/  LDC R3, c[0x0][0x634] ;  /* 0x00018d00ff037b82 */ /* 0x000e240000000800 */
[----:B0-----:R-:W-:-:S05]  /*06e0*/  IADD3 R3, P0, R0, R3, RZ ;  /* 0x0000000300037210 */ /* 0x001fca0007f1e0ff */
[----:B------:R-:W-:-:S04]  /*06f0*/  IMAD.X R9, RZ, RZ, R5, P0 ;  /* 0x000000ffff097224 */ /* 0x000fc800000e0605 */
[----:B------:R-:W-:-:S04]  /*0700*/  IMAD.WIDE.U32 R10, R9, R16, RZ ;  /* 0x00000010090a7225 */ /* 0x000fc800078e00ff */
[----:B------:R-:W-:-:S04]  /*0710*/  IMAD.WIDE.U32 R12, P0, R3, R17, R10 ;  /* 0x00000011030c7225 */ /* 0x000fc8000780000a */
[----:B------:R-:W-:-:S04]  /*0720*/  IMAD.WIDE.U32 R10, R3, R16, RZ ;  /* 0x00000010030a7225 */ /* 0x000fc800078e00ff */
[----:B------:R-:W-:Y:S01]  /*0730*/  IMAD.X R15, RZ, RZ, RZ, P0 ;  /* 0x000000ffff0f7224 */ /* 0x000fe200000e06ff */
[----:B------:R-:W-:Y:S01]  /*0740*/  IADD3 RZ, P0, R11, R12, RZ ;  /* 0x0000000c0bff7210 */ /* 0x000fe20007f1e0ff */
[----:B------:R-:W-:-:S04]  /*0750*/  IMAD.MOV.U32 R14, RZ, RZ, R13 ;  /* 0x000000ffff0e7224 */ /* 0x000fc800078e000d */
[----:B------:R-:W-:-:S08]  /*0760*/  IMAD.WIDE.U32.X R10, R9, R17, R14, P0 ;  /* 0x00000011090a7225 */ /* 0x000fd000000e040e */
.L_x_5:
[-CC-:B------:R-:W-:Y:S01]  /*0770*/  SHF.R.U64 R69, R10, R18.reuse, R11.reuse ;  /* 0x000000120a457219 */ /* 0x180fe2000000120b */
[----:B------:R-:W0:Y:S01]  /*0780*/  LDC.64 R22, c[0x0][0x640] ;  /* 0x00019000ff167b82 */ /* 0x000e220000000a00 */
[----:B------:R-:W-:Y:S01]  /*0790*/  SHF.R.U32.HI R7, RZ, R18, R11 ;  /* 0x00000012ff077219 */ /* 0x000fe2000001160b */
[----:B------:R-:W-:Y:S01]  /*07a0*/  ULDC UR4, c[0x0][0x150] ;  /* 0x0000540000047ab9 */ /* 0x000fe20000000800 */
[----:B------:R-:W-:Y:S01]  /*07b0*/  IADD3 R9, P0, RZ, -R69, RZ ;  /* 0x80000045ff097210 */ /* 0x000fe20007f1e0ff */
[----:B------:R-:W-:Y:S01]  /*07c0*/  IMAD.MOV.U32 R10, RZ, RZ, R0 ;  /* 0x000000ffff0a7224 */ /* 0x000fe200078e0000 */
[----:B------:R-:W-:Y:S01]  /*07d0*/  I2FP.F32.U32 R3, R6 ;  /* 0x0000000600037245 */ /* 0x000fe20000201000 */
[----:B------:R-:W-:Y:S02]  /*07e0*/  IMAD.MOV.U32 R11, RZ, RZ, R5 ;  /* 0x000000ffff0b7224 */ /* 0x000fe400078e0005 */
[----:B------:R-:W1:Y:S01]  /*07f0*/  LDC R14, c[0x0][0x618] ;  /* 0x00018600ff0e7b82 */ /* 0x000e620000000800 */
[----:B------:R-:W-:-:S02]  /*0800*/  IMAD.X R13, RZ, RZ, ~R7, P0 ;  /* 0x000000ffff0d7224 */ /* 0x000fc400000e0e07 */
[----:B------:R-:W-:Y:S01]  /*0810*/  FMUL R3, R3, UR4 ;  /* 0x0000000403037c20 */ /* 0x000fe20008400000 */
[----:B------:R-:W-:Y:S01]  /*0820*/  IMAD.WIDE.U32 R10, R9, R20, R10 ;  /* 0x00000014090a7225 */ /* 0x000fe200078e000a */
[----:B------:R-:W-:-:S03]  /*0830*/  ULDC UR4, c[0x0][0x154] ;  /* 0x0000550000047ab9 */ /* 0x000fc60000000800 */
[----:B------:R-:W-:Y:S01]  /*0840*/  IMAD R12, R13, R20, RZ ;  /* 0x000000140d0c7224 */ /* 0x000fe200078e02ff */
[----:B------:R-:W2:Y:S01]  /*0850*/  LDC R7, c[0x0][0x144] ;  /* 0x00005100ff077b82 */ /* 0x000ea20000000800 */
[----:B------:R-:W3:Y:S01]  /*0860*/  F2I.U32.TRUNC.NTZ R3, R3 ;  /* 0x0000000300037305 */ /* 0x000ee2000020f000 */
[----:B------:R-:W-:Y:S02]  /*0870*/  IMAD.MOV.U32 R13, RZ, RZ, -0x1 ;  /* 0xffffffffff0d7424 */ /* 0x000fe400078e00ff */
[----:B------:R-:W-:-:S04]  /*0880*/  IMAD R9, R9, R21, R12 ;  /* 0x0000001509097224 */ /* 0x000fc800078e020c */
[----:B------:R-:W4:Y:S01]  /*0890*/  LDC R18, c[0x0][0x608] ;  /* 0x00018200ff127b82 */ /* 0x000f220000000800 */
[----:B------:R-:W-:Y:S01]  /*08a0*/  IMAD.IADD R11, R11, 0x1, R9 ;  /* 0x000000010b0b7824 */ /* 0x000fe200078e0209 */
[----:B0-----:R-:W-:Y:S02]  /*08b0*/  ISETP.NE.U32.AND P0, PT, R22, RZ, PT ;  /* 0x000000ff1600720c */ /* 0x001fe40003f05070 */
[----:B------:R-:W-:Y:S02]  /*08c0*/  I2FP.F32.U32 R9, R8 ;  /* 0x0000000800097245 */ /* 0x000fe40000201000 */
[----:B------:R-:W-:Y:S02]  /*08d0*/  ISETP.NE.AND.EX P0, PT, R23, RZ, PT, P0 ;  /* 0x000000ff1700720c */ /* 0x000fe40003f05300 */
[----:B------:R-:W0:Y:S01]  /*08e0*/  LDC R12, c[0x0][0x658] ;  /* 0x00019600ff0c7b82 */ /* 0x000e220000000800 */
[-C--:B-1----:R-:W-:Y:S01]  /*08f0*/  SHF.R.U64 R16, R10, R14.reuse, R11 ;  /* 0x0000000e0a107219 */ /* 0x082fe2000000120b */
[----:B---3--:R-:W-:Y:S01]  /*0900*/  IMAD.MOV R10, RZ, RZ, -R3 ;  /* 0x000000ffff0a7224 */ /* 0x008fe200078e0a03 */
[----:B------:R-:W-:-:S05]  /*0910*/  SHF.R.U32.HI R11, RZ, R14, R11 ;  /* 0x0000000eff0b7219 */ /* 0x000fca000001160b */
[----:B------:R-:W1:Y:S01]  /*0920*/  LDC R17, c[0x0][0x148] ;  /* 0x00005200ff117b82 */ /* 0x000e620000000800 */
[----:B--2---:R-:W-:Y:S02]  /*0930*/  IMAD R3, R7, R10, R6 ;  /* 0x0000000a07037224 */ /* 0x004fe400078e0206 */
[----:B------:R-:W-:-:S04]  /*0940*/  FMUL R7, R9, UR4 ;  /* 0x0000000409077c20 */ /* 0x000fc80008400000 */
[----:B------:R2:W3:Y:S01]  /*0950*/  F2I.U32.TRUNC.NTZ R15, R7 ;  /* 0x00000007000f7305 */ /* 0x0004e2000020f000 */
[----:B------:R-:W1:Y:S01]  /*0960*/  LDC R21, c[0x0][0x600] ;  /* 0x00018000ff157b82 */ /* 0x000e620000000800 */
[-CC-:B----4-:R-:W-:Y:S02]  /*0970*/  SHF.R.U64 R27, R16, R18.reuse, R11.reuse ;  /* 0x00000012101b7219 */ /* 0x190fe4000000120b */
[----:B------:R-:W-:Y:S01]  /*0980*/  SHF.R.U32.HI R9, RZ, R18, R11 ;  /* 0x00000012ff097219 */ /* 0x000fe2000001160b */
[----:B------:R-:W-:-:S04]  /*0990*/  IMAD.MOV.U32 R11, RZ, RZ, 0x1 ;  /* 0x00000001ff0b7424 */ /* 0x000fc800078e00ff */
[----:B------:R-:W4:Y:S01]  /*09a0*/  LDC R20, c[0x0][0x648] ;  /* 0x00019200ff147b82 */ /* 0x000f220000000800 */
[-C--:B0-----:R-:W-:Y:S02]  /*09b0*/  SHF.L.U32 R6, R13, R12.reuse, RZ ;  /* 0x0000000c0d067219 */ /* 0x081fe400000006ff */
[-CC-:B------:R-:W-:Y:S02]  /*09c0*/  SHF.R.U64 R18, R27, R12.reuse, R9.reuse ;  /* 0x0000000c1b127219 */ /* 0x180fe40000001209 */
[----:B------:R-:W-:Y:S02]  /*09d0*/  SHF.R.U32.HI R19, RZ, R12, R9 ;  /* 0x0000000cff137219 */ /* 0x000fe40000011609 */
[----:B------:R-:W-:Y:S01]  /*09e0*/  LOP3.LUT R14, RZ, R6, RZ, 0x33, !PT ;  /* 0x00000006ff0e7212 */ /* 0x000fe200078e33ff */
[----:B------:R-:W0:Y:S01]  /*09f0*/  LDC R25, c[0x0][0x638] ;  /* 0x00018e00ff197b82 */ /* 0x000e220000000800 */
[----:B------:R-:W-:Y:S01]  /*0a00*/  SHF.L.U32 R9, R11, R12, RZ ;  /* 0x0000000c0b097219 */ /* 0x000fe200000006ff */
[----:B------:R-:W-:-:S02]  /*0a10*/  IMAD.MOV.U32 R6, RZ, RZ, R18 ;  /* 0x000000ffff067224 */ /* 0x000fc400078e0012 */
[----:B--2---:R-:W-:-:S04]  /*0a20*/  IMAD.MOV.U32 R7, RZ, RZ, R19 ;  /* 0x000000ffff077224 */ /* 0x004fc800078e0013 */
[----:B------:R-:W2:Y:S01]  /*0a30*/  LDC R24, c[0x0][0x610] ;  /* 0x00018400ff187b82 */ /* 0x000ea20000000800 */
[----:B---3--:R-:W-:Y:S05]  /*0a40*/  @!P0 BRA `(.L_x_6) ;  /* 0x0000000000288947 */ /* 0x008fea0003800000 */
[----:B------:R-:W3:Y:S02]  /*0a50*/  LDC R13, c[0x0][0x64c] ;  /* 0x00019300ff0d7b82 */ /* 0x000ee40000000800 */
[----:B---3--:R-:W-:-:S05]  /*0a60*/  IADD3 R13, P0, R18, R13, RZ ;  /* 0x0000000d120d7210 */ /* 0x008fca0007f1e0ff */
        /* <DEDUP_REMOVED lines=8> */
.L_x_6:
[----:B----4-:R-:W-:Y:S01]  /*0af0*/  SHF.R.U64 R6, R6, R20, R7 ;  /* 0x0000001406067219 */ /* 0x010fe20000001207 */
[----:B-1----:R-:W-:Y:S01]  /*0b00*/  VIADD R7, R21, 0xffffffff ;  /* 0xffffffff15077836 */ /* 0x002fe20000000000 */
[----:B------:R-:W-:Y:S01]  /*0b10*/  LOP3.LUT R14, R27, R14, RZ, 0xc0, !PT ;  /* 0x0000000e1b0e7212 */ /* 0x000fe200078ec0ff */
[----:B------:R-:W-:Y:S02]  /*0b20*/  IMAD.MOV R15, RZ, RZ, -R15 ;  /* 0x000000ffff0f7224 */ /* 0x000fe400078e0a0f */
[----:B------:R-:W-:Y:S01]  /*0b30*/  IMAD.MOV R10, RZ, RZ, -R6 ;  /* 0x000000ffff0a7224 */ /* 0x000fe200078e0a06 */
[----:B------:R-:W-:Y:S01]  /*0b40*/  LOP3.LUT R7, R16, R7, RZ, 0xc0, !PT ;  /* 0x0000000710077212 */ /* 0x000fe200078ec0ff */
[----:B------:R-:W-:Y:S02]  /*0b50*/  IMAD R14, R9, R6, R14 ;  /* 0x00000006090e7224 */ /* 0x000fe400078e020e */
[----:B------:R-:W-:Y:S02]  /*0b60*/  @P4 IMAD R3, R17, R15, R8 ;  /* 0x0000000f11034224 */ /* 0x000fe400078e0208 */
[----:B0-----:R-:W-:-:S02]  /*0b70*/  IMAD R6, R10, R25, R18 ;  /* 0x000000190a067224 */ /* 0x001fc400078e0212 */
[----:B--2---:R-:W-:Y:S02]  /*0b80*/  IMAD R3, R14, R24, R3 ;  /* 0x000000180e037224 */ /* 0x004fe400078e0203 */
[----:B------:R-:W-:Y:S02]  /*0b90*/  IMAD R6, R6, R21, R7 ;  /* 0x0000001506067224 */ /* 0x000fe400078e0207 */
[----:B------:R-:W-:-:S03]  /*0ba0*/  IMAD.MOV.U32 R9, RZ, RZ, 0x1 ;  /* 0x00000001ff097424 */ /* 0x000fc600078e00ff */
[----:B------:R-:W-:Y:S02]  /*0bb0*/  SEL R12, R6, R3, !P4 ;  /* 0x00000003060c7207 */ /* 0x000fe40006000000 */
[----:B------:R-:W-:-:S07]  /*0bc0*/  SEL R16, R3, R6, !P4 ;  /* 0x0000000603107207 */ /* 0x000fce0006000000 */
.L_x_4:
[----:B------:R-:W-:-:S08]  /*0bd0*/  NOP ;  /* 0x0000000000007918 */ /* 0x000fd00000000000 */
[----:B------:R-:W0:Y:S02]  /*0be0*/  USETMAXREG.TRY_ALLOC.CTAPOOL UP0, 0xe8 ;  /* 0x000000e8000079c8 */ /* 0x000e240008000600 */
[----:B0-----:R-:W-:-:S13]  /*0bf0*/  PLOP3.LUT P0, PT, PT, PT, UP0, 0x80, 0x0 ;  /* 0x000000000000781c */ /* 0x001fda0003f0f008 */
[----:B------:R-:W-:Y:S05]  /*0c00*/  @!P0 BRA `(.L_x_4) ;  /* 0xfffffffc00f08947 */ /* 0x000fea000383ffff */
[----:B------:R-:W-:Y:S01]  /*0c10*/  ULDC.64 UR4, c[0x0][0x598] ;  /* 0x0001660000047ab9 */ /* 0x000fe20000000a00 */
[----:B------:R-:W-:Y:S01]  /*0c20*/  ULDC.64 UR18, c[0x0][0x208] ;  /* 0x0000820000127ab9 */ /* 0x000fe20000000a00 */
[----:B------:R-:W-:-:S04]  /*0c30*/  ISETP.NE.U32.AND P0, PT, RZ, UR4, PT ;  /* 0x00000004ff007c0c */ /* 0x000fc8000bf05070 */
[----:B------:R-:W-:-:S13]  /*0c40*/  ISETP.NE.AND.EX P0, PT, RZ, UR5, PT, P0 ;  /* 0x00000005ff007c0c */ /* 0x000fda000bf05300 */
[----:B------:R-:W-:Y:S05]  /*0c50*/  @!P0 BRA `(.L_x_7) ;  /* 0x00000000001c8947 */ /* 0x000fea0003800000 */
[----:B------:R-:W0:Y:S02]  /*0c60*/  LDC.64 R6, c[0x0][0x598] ;  /* 0x00016600ff067b82 */ /* 0x000e240000000a00 */
[----:B0-----:R-:W2:Y:S02]  /*0c70*/  LDG.E.64 R6, desc[UR18][R6.64] ;  /* 0x0000001206067981 */ /* 0x001ea4000c1e1b00 */
[----:B--2---:R-:W-:-:S04]  /*0c80*/  ISETP.NE.U32.AND P0, PT, R6, RZ, PT ;  /* 0x000000ff0600720c */ /* 0x004fc80003f05070 */
[----:B------:R-:W-:-:S13]  /*0c90*/  ISETP.NE.AND.EX P0, PT, R7, RZ, PT, P0 ;  /* 0x000000ff0700720c */ /* 0x000fda0003f05300 */
[----:B------:R-:W-:Y:S05]  /*0ca0*/  @!P0 BRA `(.L_x_7) ;  /* 0x0000000000088947 */ /* 0x000fea0003800000 */
[----:B------:R0:W5:Y:S01]  /*0cb0*/  LD.E R3, desc[UR18][R6.64] ;  /* 0x0000001206037980 */ /* 0x000162000c101900 */
[----:B------:R-:W-:Y:S05]  /*0cc0*/  BRA `(.L_x_8) ;  /* 0x0000000000207947 */ /* 0x000fea0003800000 */
.L_x_7:
[----:B------:R-:W-:Y:S02]  /*0cd0*/  ULDC.64 UR4, c[0x0][0x588] ;  /* 0x0001620000047ab9 */ /* 0x000fe40000000a00 */
[----:B------:R-:W-:-:S04]  /*0ce0*/  ISETP.NE.U32.AND P0, PT, RZ, UR4, PT ;  /* 0x00000004ff007c0c */ /* 0x000fc8000bf05070 */
[----:B------:R-:W-:-:S13]  /*0cf0*/  ISETP.NE.AND.EX P0, PT, RZ, UR5, PT, P0 ;  /* 0x00000005ff007c0c */ /* 0x000fda000bf05300 */
[----:B------:R-:W-:Y:S05]  /*0d00*/  @!P0 BRA `(.L_x_9) ;  /* 0x00000000000c8947 */ /* 0x000fea0003800000 */
[----:B------:R-:W0:Y:S02]  /*0d10*/  LDC.64 R6, c[0x0][0x588] ;  /* 0x00016200ff067b82 */ /* 0x000e240000000a00 */
[----:B0-----:R1:W5:Y:S01]  /*0d20*/  LDG.E R3, desc[UR18][R6.64] ;  /* 0x0000001206037981 */ /* 0x001362000c1e1900 */
[----:B------:R-:W-:Y:S05]  /*0d30*/  BRA `(.L_x_8) ;  /* 0x0000000000047947 */ /* 0x000fea0003800000 */
.L_x_9:
[----:B------:R-:W2:Y:S02]  /*0d40*/  LDC R3, c[0x0][0x580] ;  /* 0x00016000ff037b82 */ /* 0x000ea40000000800 */
.L_x_8:
[----:B------:R-:W-:Y:S02]  /*0d50*/  ULDC.64 UR4, c[0x0][0x5a0] ;  /* 0x0001680000047ab9 */ /* 0x000fe40000000a00 */
[----:B------:R-:W-:-:S04]  /*0d60*/  ISETP.NE.U32.AND P0, PT, RZ, UR4, PT ;  /* 0x00000004ff007c0c */ /* 0x000fc8000bf05070 */
[----:B------:R-:W-:-:S13]  /*0d70*/  ISETP.NE.AND.EX P0, PT, RZ, UR5, PT, P0 ;  /* 0x00000005ff007c0c */ /* 0x000fda000bf05300 */
[----:B------:R-:W-:Y:S05]  /*0d80*/  @!P0 BRA `(.L_x_10) ;  /* 0x00000000001c8947 */ /* 0x000fea0003800000 */
[----:B01----:R-:W0:Y:S02]  /*0d90*/  LDC.64 R6, c[0x0][0x5a0] ;  /* 0x00016800ff067b82 */ /* 0x003e240000000a00 */
[----:B0-----:R-:W3:Y:S02]  /*0da0*/  LDG.E.64 R6, desc[UR18][R6.64] ;  /* 0x0000001206067981 */ /* 0x001ee4000c1e1b00 */
[----:B---3--:R-:W-:-:S04]  /*0db0*/  ISETP.NE.U32.AND P0, PT, R6, RZ, PT ;  /* 0x000000ff0600720c */ /* 0x008fc80003f05070 */
[----:B------:R-:W-:-:S13]  /*0dc0*/  ISETP.NE.AND.EX P0, PT, R7, RZ, PT, P0 ;  /* 0x000000ff0700720c */ /* 0x000fda0003f05300 */
[----:B------:R-:W-:Y:S05]  /*0dd0*/  @!P0 BRA `(.L_x_10) ;  /* 0x0000000000088947 */ /* 0x000fea0003800000 */
[----:B------:R0:W5:Y:S01]  /*0de0*/  LD.E R10, desc[UR18][R6.64] ;  /* 0x00000012060a7980 */ /* 0x000162000c101900 */
[----:B------:R-:W-:Y:S05]  /*0df0*/  BRA `(.L_x_11) ;  /* 0x0000000000207947 */ /* 0x000fea0003800000 */
.L_x_10:
[----:B------:R-:W-:Y:S02]  /*0e00*/  ULDC.64 UR4, c[0x0][0x590] ;  /* 0x0001640000047ab9 */ /* 0x000fe40000000a00 */
[----:B------:R-:W-:-:S04]  /*0e10*/  ISETP.NE.U32.AND P0, PT, RZ, UR4, PT ;  /* 0x00000004ff007c0c */ /* 0x000fc8000bf05070 */
[----:B------:R-:W-:-:S13]  /*0e20*/  ISETP.NE.AND.EX P0, PT, RZ, UR5, PT, P0 ;  /* 0x00000005ff007c0c */ /* 0x000fda000bf05300 */
[----:B------:R-:W-:Y:S05]  /*0e30*/  @!P0 BRA `(.L_x_12) ;  /* 0x00000000000c8947 */ /* 0x000fea0003800000 */
[----:B------:R-:W3:Y:S02]  /*0e40*/  LDC.64 R10, c[0x0][0x590] ;  /* 0x00016400ff0a7b82 */ /* 0x000ee40000000a00 */
[----:B---3--:R3:W5:Y:S01]  /*0e50*/  LDG.E R10, desc[UR18][R10.64] ;  /* 0x000000120a0a7981 */ /* 0x008762000c1e1900 */
[----:B------:R-:W-:Y:S05]  /*0e60*/  BRA `(.L_x_11) ;  /* 0x0000000000047947 */ /* 0x000fea0003800000 */
.L_x_12:
[----:B------:R-:W4:Y:S02]  /*0e70*/  LDC R10, c[0x0][0x584] ;  /* 0x00016100ff0a7b82 */ /* 0x000f240000000800 */
.L_x_11:
[----:B------:R-:W-:-:S13]  /*0e80*/  LOP3.LUT P0, RZ, R9, 0xff, RZ, 0xc0, !PT ;  /* 0x000000ff09ff7812 */ /* 0x000fda000780c0ff */
[----:B------:R-:W-:Y:S05]  /*0e90*/  @!P0 EXIT ;  /* 0x000000000000894d */ /* 0x000fea0003800000 */
[----:B------:R-:W-:Y:S01]  /*0ea0*/  ULDC UR4, c[0x0][0x28c] ;  /* 0x0000a30000047ab9 */ /* 0x000fe20000000800 */
[----:B------:R-:W-:Y:S01]  /*0eb0*/  LOP3.LUT R80, R4, 0x1, RZ, 0xfc, !PT ;  /* 0x0000000104507812 */ /* 0x000fe200078efcff */
[----:B------:R-:W-:-:S04]  /*0ec0*/  UIADD3 UR4, UR4, 0x1f, URZ ;  /* 0x0000001f04047890 */ /* 0x000fc8000fffe03f */
[----:B------:R-:W-:-:S04]  /*0ed0*/  USHF.R.S32.HI UR5, URZ, 0x1f, UR4 ;  /* 0x0000001f3f057899 */ /* 0x000fc80008011404 */
[----:B------:R-:W-:-:S03]  /*0ee0*/  ULEA.HI UR5, UR5, UR4, URZ, 0x5 ;  /* 0x0000000405057291 */ /* 0x000fc6000f8f283f */
[----:B------:R-:W-:Y:S01]  /*0ef0*/  UMOV UR4, URZ ;  /* 0x0000003f00047c82 */ /* 0x000fe20008000000 */
[----:B------:R-:W-:-:S03]  /*0f00*/  USHF.R.S32.HI UR9, URZ, 0x5, UR5 ;  /* 0x000000053f097899 */ /* 0x000fc60008011405 */
[----:B------:R-:W-:-:S09]  /*0f10*/  UMOV UR5, URZ ;  /* 0x0000003f00057c82 */ /* 0x000fd20008000000 */
.L_x_101:
[----:B01----:R-:W-:Y:S01]  /*0f20*/  LOP3.LUT R6, R2, 0x80, RZ, 0xc0, !PT ;  /* 0x0000008002067812 */ /* 0x003fe200078ec0ff */
[----:B------:R-:W0:Y:S01]  /*0f30*/  S2UR UR13, SR_CgaCtaId ;  /* 0x00000000000d79c3 */ /* 0x000e220000008800 */
[----:B------:R-:W-:Y:S01]  /*0f40*/  UMOV UR12, 0x400 ;  /* 0x00000400000c7882 */ /* 0x000fe20000000000 */
[----:B------:R-:W-:Y:S01]  /*0f50*/  UMOV UR6, URZ ;  /* 0x0000003f00067c82 */ /* 0x000fe20008000000 */
[----:B------:R-:W-:Y:S01]  /*0f60*/  SHF.R.U32.HI R6, RZ, 0x7, R6 ;  /* 0x00000007ff067819 */ /* 0x000fe20000011606 */
[----:B------:R-:W-:Y:S01]  /*0f70*/  UMOV UR7, URZ ;  /* 0x0000003f00077c82 */ /* 0x000fe20008000000 */
[----:B------:R-:W-:Y:S01]  /*0f80*/  UMOV UR16, UR5 ;  /* 0x0000000500107c82 */ /* 0x000fe20008000000 */
[----:B------:R-:W-:Y:S01]  /*0f90*/  CS2R R14, SRZ ;  /* 0x00000000000e7805 */ /* 0x000fe2000001ff00 */
[----:B---3--:R-:W-:Y:S01]  /*0fa0*/  IMAD.MOV.U32 R11, RZ, RZ, RZ ;  /* 0x000000ffff0b7224 */ /* 0x008fe200078e00ff */
[----:B------:R-:W1:Y:S01]  /*0fb0*/  LDC R7, c[0x0][0x28c] ;  /* 0x0000a300ff077b82 */ /* 0x000e620000000800 */
[----:B------:R-:W3:Y:S01]  /*0fc0*/  SHFL.IDX PT, R6, R6, RZ, 0x1f ;  /* 0x00001fff06067589 */ /* 0x000ee200000e0000 */
[----:B------:R-:W-:-:S02]  /*0fd0*/  CS2R R18, SRZ ;  /* 0x0000000000127805 */ /* 0x000fc4000001ff00 */
[----:B------:R-:W-:Y:S02]  /*0fe0*/  CS2R R20, SRZ ;  /* 0x0000000000147805 */ /* 0x000fe4000001ff00 */
[----:B------:R-:W-:Y:S02]  /*0ff0*/  CS2R R22, SRZ ;  /* 0x0000000000167805 */ /* 0x000fe4000001ff00 */
[----:B------:R-:W-:Y:S02]  /*1000*/  CS2R R56, SRZ ;  /* 0x0000000000387805 */ /* 0x000fe4000001ff00 */
[----:B------:R-:W-:Y:S02]  /*1010*/  CS2R R58, SRZ ;  /* 0x00000000003a7805 */ /* 0x000fe4000001ff00 */
[----:B------:R-:W-:Y:S02]  /*1020*/  CS2R R60, SRZ ;  /* 0x00000000003c7805 */ /* 0x000fe4000001ff00 */
[----:B------:R-:W-:-:S02]  /*1030*/  CS2R R62, SRZ ;  /* 0x00000000003e7805 */ /* 0x000fc4000001ff00 */
[----:B------:R-:W-:Y:S02]  /*1040*/  CS2R R64, SRZ ;  /* 0x0000000000407805 */ /* 0x000fe4000001ff00 */
[----:B------:R-:W-:Y:S01]  /*1050*/  CS2R R66, SRZ ;  /* 0x0000000000427805 */ /* 0x000fe2000001ff00 */
[----:B------:R-:W-:Y:S01]  /*1060*/  IMAD.MOV.U32 R68, RZ, RZ, RZ ;  /* 0x000000ffff447224 */ /* 0x000fe200078e00ff */
[----:B------:R-:W-:Y:S02]  /*1070*/  CS2R R70, SRZ ;  /* 0x0000000000467805 */ /* 0x000fe4000001ff00 */
[----:B------:R-:W-:Y:S02]  /*1080*/  CS2R R72, SRZ ;  /* 0x0000000000487805 */ /* 0x000fe4000001ff00 */
[----:B------:R-:W-:Y:S02]  /*1090*/  CS2R R74, SRZ ;  /* 0x00000000004a7805 */ /* 0x000fe4000001ff00 */
[----:B------:R-:W-:-:S02]  /*10a0*/  CS2R R76, SRZ ;  /* 0x00000000004c7805 */ /* 0x000fc4000001ff00 */
[----:B------:R-:W-:Y:S01]  /*10b0*/  CS2R R78, SRZ ;  /* 0x00000000004e7805 */ /* 0x000fe2000001ff00 */
[----:B------:R-:W-:Y:S01]  /*10c0*/  IMAD.U32 R9, RZ, RZ, UR4 ;  /* 0x00000004ff097e24 */ /* 0x000fe2000f8e00ff */
[----:B------:R-:W-:Y:S02]  /*10d0*/  CS2R R24, SRZ ;  /* 0x0000000000187805 */ /* 0x000fe4000001ff00 */
[----:B------:R-:W-:Y:S02]  /*10e0*/  CS2R R26, SRZ ;  /* 0x00000000001a7805 */ /* 0x000fe4000001ff00 */
[----:B------:R-:W-:Y:S02]  /*10f0*/  CS2R R28, SRZ ;  /* 0x00000000001c7805 */ /* 0x000fe4000001ff00 */
[----:B------:R-:W-:Y:S02]  /*1100*/  CS2R R30, SRZ ;  /* 0x00000000001e7805 */ /* 0x000fe4000001ff00 */
[----:B------:R-:W-:-:S02]  /*1110*/  CS2R R32, SRZ ;  /* 0x0000000000207805 */ /* 0x000fc4000001ff00 */
[----:B------:R-:W-:Y:S02]  /*1120*/  CS2R R34, SRZ ;  /* 0x0000000000227805 */ /* 0x000fe4000001ff00 */
[----:B-1----:R-:W-:Y:S02]  /*1130*/  ISETP.GE.AND P0, PT, R7, 0x1, PT ;  /* 0x000000010700780c */ /* 0x002fe40003f06270 */
[----:B------:R-:W-:Y:S02]  /*1140*/  CS2R R36, SRZ ;  /* 0x0000000000247805 */ /* 0x000fe4000001ff00 */
[----:B---3--:R-:W-:Y:S02]  /*1150*/  R2UR UR8, R6 ;  /* 0x00000000060872ca */ /* 0x008fe400000e0000 */
[----:B------:R-:W-:Y:S02]  /*1160*/  CS2R R38, SRZ ;  /* 0x0000000000267805 */ /* 0x000fe4000001ff00 */
[----:B------:R-:W-:-:S02]  /*1170*/  CS2R R40, SRZ ;  /* 0x0000000000287805 */ /* 0x000fc4000001ff00 */
[----:B------:R-:W-:Y:S02]  /*1180*/  CS2R R42, SRZ ;  /* 0x00000000002a7805 */ /* 0x000fe4000001ff00 */
[----:B------:R-:W-:Y:S02]  /*1190*/  CS2R R44, SRZ ;  /* 0x00000000002c7805 */ /* 0x000fe4000001ff00 */
[----:B------:R-:W-:Y:S02]  /*11a0*/  CS2R R46, SRZ ;  /* 0x00000000002e7805 */ /* 0x000fe4000001ff00 */
[----:B------:R-:W-:Y:S02]  /*11b0*/  CS2R R48, SRZ ;  /* 0x0000000000307805 */ /* 0x000fe4000001ff00 */
[----:B------:R-:W-:Y:S02]  /*11c0*/  CS2R R50, SRZ ;  /* 0x0000000000327805 */ /* 0x000fe4000001ff00 */
[----:B------:R-:W-:-:S02]  /*11d0*/  CS2R R52, SRZ ;  /* 0x0000000000347805 */ /* 0x000fc4000001ff00 */
[----:B------:R-:W-:Y:S01]  /*11e0*/  CS2R R54, SRZ ;  /* 0x0000000000367805 */ /* 0x000fe2000001ff00 */
[----:B------:R-:W-:-:S04]  /*11f0*/  ULEA.HI UR10, UR8, UR8, URZ, 0x1 ;  /* 0x00000008080a7291 */ /* 0x000fc8000f8f083f */
[----:B------:R-:W-:Y:S02]  /*1200*/  ULOP3.LUT UR11, UR10, 0x1ffffe, URZ, 0xc0, !UPT ;  /* 0x001ffffe0a0b7892 */ /* 0x000fe4000f8ec03f */
[----:B0-----:R-:W-:Y:S02]  /*1210*/  ULEA UR10, UR13, UR12, 0x18 ;  /* 0x0000000c0d0a7291 */ /* 0x001fe4000f8ec03f */
[----:B------:R-:W-:-:S03]  /*1220*/  UIADD3 UR11, UR8, -UR11, URZ ;  /* 0x8000000b080b7290 */ /* 0x000fc6000fffe03f */
[----:B------:R-:W-:Y:S01]  /*1230*/  UMOV UR8, URZ ;  /* 0x0000003f00087c82 */ /* 0x000fe20008000000 */
[----:B------:R-:W-:-:S04]  /*1240*/  ULEA UR11, UR11, UR10, 0xb ;  /* 0x0000000a0b0b7291 */ /* 0x000fc8000f8e583f */
[----:B------:R-:W-:-:S04]  /*1250*/  UIADD3 UR11, UR11, 0x100, URZ ;  /* 0x000001000b0b7890 */ /* 0x000fc8000fffe03f */
[----:B------:R-:W-:-:S04]  /*1260*/  USHF.R.U32.HI UR11, URZ, 0x4, UR11 ;  /* 0x000000043f0b7899 */ /* 0x000fc8000801160b */
[----:B------:R-:W-:Y:S01]  /*1270*/  ULOP3.LUT UR11, UR11, 0x3fff, URZ, 0xc0, !UPT ;  /* 0x00003fff0b0b7892 */ /* 0x000fe2000f8ec03f */
[----:B-----5:R-:W-:Y:S11]  /*1280*/  @!P0 BRA `(.L_x_13) ;  /* 0x00000004005c8947 */ /* 0x020ff60003800000 */
[----:B------:R-:W-:-:S13]  /*1290*/  ISETP.NE.AND P1, PT, R80, 0x3, PT ;  /* 0x000000035000780c */ /* 0x000fda0003f25270 */
[----:B------:R-:W-:Y:S05]  /*12a0*/  @!P1 BRA `(.L_x_14) ;  /* 0x0000000000049947 */ /* 0x000fea0003800000 */
[----:B------:R-:W-:Y:S01]  /*12b0*/  BPT.TRAP 0x1 ;  /* 0x000000040000795c */ /* 0x000fe20000300000 */
.L_x_14:
[----:B------:R-:W-:Y:S01]  /*12c0*/  ULEA UR6, UR5, UR10, 0x3 ;  /* 0x0000000a05067291 */ /* 0x000fe2000f8e183f */
[----:B------:R-:W-:-:S05]  /*12d0*/  IMAD.U32 R6, RZ, RZ, UR4 ;  /* 0x00000004ff067e24 */ /* 0x000fca000f8e00ff */
[----:B------:R-:W-:-:S04]  /*12e0*/  SHF.L.U32 R6, R6, 0x1f, RZ ;  /* 0x0000001f06067819 */ /* 0x000fc800000006ff */
[----:B------:R0:W1:Y:S01]  /*12f0*/  SYNCS.PHASECHK.TRANS64.TRYWAIT P0, [UR6], R6 ;  /* 0x00000006ff0075a7 */ /* 0x0000620008000146 */
[----:B------:R-:W-:Y:S05]  /*1300*/  @!P1 BRA `(.L_x_15) ;  /* 0x0000000000049947 */ /* 0x000fea0003800000 */
[----:B------:R-:W-:Y:S01]  /*1310*/  BPT.TRAP 0x1 ;  /* 0x000000040000795c */ /* 0x000fe20000300000 */
.L_x_15:
[----:B-1----:R-:W-:Y:S05]  /*1320*/  @P0 BRA `(.L_x_16) ;  /* 0x0000000000080947 */ /* 0x002fea0003800000 */
[----:B------:R-:W1:Y:S02]  /*1330*/  SYNCS.PHASECHK.TRANS64.TRYWAIT P0, [UR6], R6 ;  /* 0x00000006ff0075a7 */ /* 0x000e640008000146 */
[----:B-1----:R-:W-:Y:S05]  /*1340*/  @!P0 BRA `(.L_x_17) ;  /* 0x0000005400048947 */ /* 0x002fea0003800000 */
.L_x_16:
[----:B------:R-:W-:Y:S01]  /*1350*/  UIADD3 UR6, UR10, 0x3100, URZ ;  /* 0x000031000a067890 */ /* 0x000fe2000fffe03f */
[----:B------:R-:W-:Y:S01]  /*1360*/  WARPGROUP.ARRIVE ;  /* 0x00000000000079c5 */ /* 0x000fe20000000000 */
[----:B------:R-:W-:Y:S01]  /*1370*/  ULDC UR7, c[0x0][0x50c] ;  /* 0x0001430000077ab9 */ /* 0x000fe20000000800 */
[----:B------:R-:W-:Y:S01]  /*1380*/  ULOP3.LUT UR12, UR11, 0x10000, URZ, 0xfc, !UPT ;  /* 0x000100000b0c7892 */ /* 0x000fe2000f8efc3f */
[----:B------:R-:W-:Y:S01]  /*1390*/  CS2R R14, SRZ ;  /* 0x00000000000e7805 */ /* 0x000fe2000001ff00 */
[----:B------:R-:W-:Y:S01]  /*13a0*/  UISETP.NE.AND UP0, UPT, UR7, 0x1, UPT ;  /* 0x000000010700788c */ /* 0x000fe2000bf05270 */
[----:B------:R-:W-:Y:S01]  /*13b0*/  IMAD.MOV.U32 R11, RZ, RZ, RZ ;  /* 0x000000ffff0b7224 */ /* 0x000fe200078e00ff */
[----:B------:R-:W-:Y:S01]  /*13c0*/  USHF.R.U32.HI UR6, URZ, 0x4, UR6 ;  /* 0x000000043f067899 */ /* 0x000fe20008011606 */
[----:B------:R-:W-:Y:S01]  /*13d0*/  CS2R R18, SRZ ;  /* 0x0000000000127805 */ /* 0x000fe2000001ff00 */
[----:B------:R-:W-:Y:S01]  /*13e0*/  USEL UR7, URZ, 0x1, UP0 ;  /* 0x000000013f077887 */ /* 0x000fe20008000000 */
[----:B------:R-:W-:Y:S01]  /*13f0*/  CS2R R20, SRZ ;  /* 0x0000000000147805 */ /* 0x000fe2000001ff00 */
[----:B------:R-:W-:Y:S01]  /*1400*/  ULOP3.LUT UR6, UR6, 0x3fff, URZ, 0xc0, !UPT ;  /* 0x00003fff06067892 */ /* 0x000fe2000f8ec03f */
[----:B------:R-:W-:Y:S01]  /*1410*/  CS2R R22, SRZ ;  /* 0x0000000000167805 */ /* 0x000fe2000001ff00 */
[----:B------:R-:W-:Y:S01]  /*1420*/  ULEA UR12, UR5, UR12, 0x8 ;  /* 0x0000000c050c7291 */ /* 0x000fe2000f8e403f */
[----:B------:R-:W-:Y:S01]  /*1430*/  CS2R R56, SRZ ;  /* 0x0000000000387805 */ /* 0x000fe2000001ff00 */
[----:B------:R-:W-:Y:S01]  /*1440*/  ULOP3.LUT UR6, UR6, 0x10000, URZ, 0xfc, !UPT ;  /* 0x0001000006067892 */ /* 0x000fe2000f8efc3f */
[----:B------:R-:W-:Y:S01]  /*1450*/  ISETP.NE.AND P0, PT, RZ, UR7, PT ;  /* 0x00000007ff007c0c */ /* 0x000fe2000bf05270 */
[----:B------:R-:W-:Y:S01]  /*1460*/  UMOV UR13, 0xc0000010 ;  /* 0xc0000010000d7882 */ /* 0x000fe20000000000 */
[----:B------:R-:W-:Y:S01]  /*1470*/  UMOV UR15, 0xc0000010 ;  /* 0xc0000010000f7882 */ /* 0x000fe20000000000 */
[----:B------:R-:W-:Y:S01]  /*1480*/  ULEA UR14, UR5, UR6, 0x7 ;  /* 0x00000006050e7291 */ /* 0x000fe2000f8e383f */
[----:B------:R-:W-:-:S02]  /*1490*/  CS2R R58, SRZ ;  /* 0x00000000003a7805 */ /* 0x000fc4000001ff00 */
[----:B------:R-:W-:Y:S01]  /*14a0*/  CS2R R60, SRZ ;  /* 0x00000000003c7805 */ /* 0x000fe2000001ff00 */
[----:B------:R-:W-:Y:S01]  /*14b0*/  UMOV UR6, 0x1 ;  /* 0x0000000100067882 */ /* 0x000fe20000000000 */
[----:B------:R-:W-:Y:S02]  /*14c0*/  CS2R R62, SRZ ;  /* 0x00000000003e7805 */ /* 0x000fe4000001ff00 */
[----:B------:R-:W-:Y:S02]  /*14d0*/  CS2R R64, SRZ ;  /* 0x0000000000407805 */ /* 0x000fe4000001ff00 */
[----:B------:R-:W-:Y:S01]  /*14e0*/  CS2R R66, SRZ ;  /* 0x0000000000427805 */ /* 0x000fe2000001ff00 */
[----:B------:R-:W-:Y:S01]  /*14f0*/  IMAD.MOV.U32 R68, RZ, RZ, RZ ;  /* 0x000000ffff447224 */ /* 0x000fe200078e00ff */
[----:B------:R-:W-:Y:S01]  /*1500*/  CS2R R70, SRZ ;  /* 0x0000000000467805 */ /* 0x000fe2000001ff00 */
[----:B------:R-:W-:Y:S01]  /*1510*/  QGMMA.64x64x32.F32.E4M3.E4M3 R24, gdesc[UR12], RZ, !UPT, gsb0 ;  /* 0x00e000000c1879f3 */ /* 0x000fe2000c0008ff */
[----:B------:R-:W-:-:S02]  /*1520*/  CS2R R72, SRZ ;  /* 0x0000000000487805 */ /* 0x000fc4000001ff00 */
[----:B------:R-:W-:Y:S02]  /*1530*/  CS2R R74, SRZ ;  /* 0x00000000004a7805 */ /* 0x000fe4000001ff00 */
[----:B------:R-:W-:Y:S02]  /*1540*/  CS2R R76, SRZ ;  /* 0x00000000004c7805 */ /* 0x000fe4000001ff00 */
[----:B------:R-:W-:Y:S01]  /*1550*/  CS2R R78, SRZ ;  /* 0x00000000004e7805 */ /* 0x000fe2000001ff00 */
[----:B------:R-:W-:Y:S06]  /*1560*/  @!P0 BRA `(.L_x_18) ;  /* 0x0000000000888947 */ /* 0x000fec0003800000 */
[----:B------:R-:W-:Y:S02]  /*1570*/  WARPGROUP.DEPBAR.LE gsb0, 0x0 ;  /* 0x00008000000079c5 */ /* 0x000fe40000010000 */
[----:B------:R-:W-:-:S01]  /*1580*/  FADD R79, RZ, R24 ;  /* 0x00000018ff4f7221 */ /* 0x000fc20000000000 */
[----:B------:R-:W-:Y:S01]  /*1590*/  FADD R78, RZ, R25 ;  /* 0x00000019ff4e7221 */ /* 0x000fe20000000000 */
        /* <DEDUP_REMOVED lines=30> */
[----:B------:R-:W-:-:S06]  /*1780*/  UMOV UR6, URZ ;  /* 0x0000003f00067c82 */ /* 0x000fcc0008000000 */
.L_x_18:
[----:B------:R-:W-:-:S04]  /*1790*/  UIADD3 UR16, UR5, 0x1, URZ ;  /* 0x0000000105107890 */ /* 0x000fc8000fffe03f */
[----:B------:R-:W-:-:S04]  /*17a0*/  UISETP.NE.AND UP0, UPT, UR16, 0x3, UPT ;  /* 0x000000031000788c */ /* 0x000fc8000bf05270 */
[----:B------:R-:W-:Y:S02]  /*17b0*/  USEL UR8, URZ, 0x1, UP0 ;  /* 0x000000013f087887 */ /* 0x000fe40008000000 */
[----:B------:R-:W-:Y:S02]  /*17c0*/  USEL UR16, UR16, URZ, UP0 ;  /* 0x0000003f10107287 */ /* 0x000fe40008000000 */
[----:B------:R-:W-:-:S06]  /*17d0*/  ULOP3.LUT UR8, UR4, UR8, URZ, 0x3c, !UPT ;  /* 0x0000000804087292 */ /* 0x000fcc000f8e3c3f */
[----:B------:R-:W-:Y:S01]  /*17e0*/  IMAD.U32 R9, RZ, RZ, UR8 ;  /* 0x00000008ff097e24 */ /* 0x000fe2000f8e00ff */
[----:B------:R-:W-:-:S06]  /*17f0*/  UMOV UR8, 0x1 ;  /* 0x0000000100087882 */ /* 0x000fcc0000000000 */
.L_x_13:
[----:B------:R-:W-:-:S04]  /*1800*/  UISETP.LT.AND UP0, UPT, UR9, 0x1, UPT ;  /* 0x000000010900788c */ /* 0x000fc8000bf01270 */
[----:B------:R-:W-:-:S04]  /*1810*/  USEL UR12, UR9, 0x1, UP0 ;  /* 0x00000001090c7887 */ /* 0x000fc80008000000 */
[----:B------:R-:W-:-:S04]  /*1820*/  UIADD3 UR12, UR9, -UR12, URZ ;  /* 0x8000000c090c7290 */ /* 0x000fc8000fffe03f */
[----:B------:R-:W-:-:S06]  /*1830*/  UISETP.GE.AND UP0, UPT, UR12, 0x1, UPT ;  /* 0x000000010c00788c */ /* 0x000fcc000bf06270 */
[----:B------:R-:W-:-:S13]  /*1840*/  PLOP3.LUT P0, PT, PT, PT, UP0, 0x80, 0x0 ;  /* 0x000000000000781c */ /* 0x000fda0003f0f008 */
[----:B------:R-:W-:Y:S05]  /*1850*/  @!P0 BRA `(.L_x_19) ;  /* 0x0000000400708947 */ /* 0x000fea0003800000 */
[----:B01----:R-:W-:Y:S01]  /*1860*/  IMAD.U32 R6, RZ, RZ, UR12 ;  /* 0x0000000cff067e24 */ /* 0x003fe2000f8e00ff */
[----:B------:R-:W-:Y:S01]  /*1870*/  UMOV UR17, UR5 ;  /* 0x0000000500117c82 */ /* 0x000fe20008000000 */
[----:B------:R-:W-:-:S05]  /*1880*/  ULDC UR20, c[0x0][0x50c] ;  /* 0x0001430000147ab9 */ /* 0x000fca0000000800 */
.L_x_27:
[----:B------:R-:W-:-:S13]  /*1890*/  ISETP.NE.AND P1, PT, R80, 0x3, PT ;  /* 0x000000035000780c */ /* 0x000fda0003f25270 */
[----:B01----:R-:W-:Y:S05]  /*18a0*/  @!P1 BRA `(.L_x_20) ;  /* 0x0000000000049947 */ /* 0x003fea0003800000 */
[----:B------:R-:W-:Y:S01]  /*18b0*/  BPT.TRAP 0x1 ;  /* 0x000000040000795c */ /* 0x000fe20000300000 */
.L_x_20:
[----:B------:R-:W0:Y:S01]  /*18c0*/  S2UR UR12, SR_CgaCtaId ;  /* 0x00000000000c79c3 */ /* 0x000e220000008800 */
[----:B------:R-:W-:Y:S01]  /*18d0*/  UMOV UR10, 0x400 ;  /* 0x00000400000a7882 */ /* 0x000fe20000000000 */
[----:B------:R-:W-:Y:S01]  /*18e0*/  SHF.L.U32 R7, R9, 0x1f, RZ ;  /* 0x0000001f09077819 */ /* 0x000fe200000006ff */
[----:B0-----:R-:W-:-:S04]  /*18f0*/  ULEA UR10, UR12, UR10, 0x18 ;  /* 0x0000000a0c0a7291 */ /* 0x001fc8000f8ec03f */
[----:B------:R-:W-:-:S09]  /*1900*/  ULEA UR12, UR16, UR10, 0x3 ;  /* 0x0000000a100c7291 */ /* 0x000fd2000f8e183f */
[----:B------:R0:W1:Y:S01]  /*1910*/  SYNCS.PHASECHK.TRANS64.TRYWAIT P0, [UR12], R7 ;  /* 0x00000007ff0075a7 */ /* 0x000062000800014c */
[----:B------:R-:W-:Y:S05]  /*1920*/  @!P1 BRA `(.L_x_21) ;  /* 0x0000000000049947 */ /* 0x000fea0003800000 */
[----:B------:R-:W-:Y:S01]  /*1930*/  BPT.TRAP 0x1 ;  /* 0x000000040000795c */ /* 0x000fe20000300000 */
.L_x_21:
[----:B-1----:R-:W-:Y:S05]  /*1940*/  @P0 BRA `(.L_x_22) ;  /* 0x0000000000080947 */ /* 0x002fea0003800000 */
[----:B------:R-:W1:Y:S02]  /*1950*/  SYNCS.PHASECHK.TRANS64.TRYWAIT P0, [UR12], R7 ;  /* 0x00000007ff0075a7 */ /* 0x000e64000800014c */
[----:B-1----:R-:W-:Y:S05]  /*1960*/  @!P0 BRA `(.L_x_23) ;  /* 0x0000004c00948947 */ /* 0x002fea0003800000 */
.L_x_22:
[----:B------:R-:W-:Y:S01]  /*1970*/  UIADD3 UR12, UR10, 0x3100, URZ ;  /* 0x000031000a0c7890 */ /* 0x000fe2000fffe03f */
[----:B------:R-:W-:Y:S01]  /*1980*/  WARPGROUP.ARRIVE ;  /* 0x00000000000079c5 */ /* 0x000fe20000000000 */
[----:B------:R-:W-:Y:S02]  /*1990*/  UISETP.NE.AND UP0, UPT, UR7, URZ, UPT ;  /* 0x0000003f0700728c */ /* 0x000fe4000bf05270 */
[----:B------:R-:W-:Y:S02]  /*19a0*/  USHF.R.U32.HI UR12, URZ, 0x4, UR12 ;  /* 0x000000043f0c7899 */ /* 0x000fe4000801160c */
[----:B------:R-:W-:Y:S02]  /*19b0*/  USEL UR8, UR8, URZ, !UP0 ;  /* 0x0000003f08087287 */ /* 0x000fe4000c000000 */
[----:B------:R-:W-:Y:S02]  /*19c0*/  ULOP3.LUT UR7, UR12, 0x3fff, URZ, 0xc0, !UPT ;  /* 0x00003fff0c077892 */ /* 0x000fe4000f8ec03f */
[----:B------:R-:W-:-:S02]  /*19d0*/  ULOP3.LUT UR12, UR11, 0x10000, URZ, 0xfc, !UPT ;  /* 0x000100000b0c7892 */ /* 0x000fc4000f8efc3f */
[----:B------:R-:W-:Y:S02]  /*19e0*/  ULOP3.LUT UR7, UR7, 0x10000, URZ, 0xfc, !UPT ;  /* 0x0001000007077892 */ /* 0x000fe4000f8efc3f */
[----:B------:R-:W-:Y:S02]  /*19f0*/  UISETP.NE.U32.AND UP0, UPT, UR8, URZ, UPT ;  /* 0x0000003f0800728c */ /* 0x000fe4000bf05070 */
[----:B------:R-:W-:Y:S02]  /*1a00*/  ULEA UR12, UR16, UR12, 0x8 ;  /* 0x0000000c100c7291 */ /* 0x000fe4000f8e403f */
[----:B------:R-:W-:Y:S01]  /*1a10*/  ULEA UR14, UR16, UR7, 0x7 ;  /* 0x00000007100e7291 */ /* 0x000fe2000f8e383f */
[----:B------:R-:W-:Y:S01]  /*1a20*/  UMOV UR13, 0xc0000010 ;  /* 0xc0000010000d7882 */ /* 0x000fe20000000000 */
[----:B------:R-:W-:Y:S01]  /*1a30*/  UMOV UR15, 0xc0000010 ;  /* 0xc0000010000f7882 */ /* 0x000fe20000000000 */
[----:B------:R-:W-:-:S06]  /*1a40*/  UIADD3 UR6, UR6, 0x1, URZ ;  /* 0x0000000106067890 */ /* 0x000fcc000fffe03f */
[----:B------:R-:W-:Y:S01]  /*1a50*/  QGMMA.64x64x32.F32.E4M3.E4M3 R24, gdesc[UR12], R24, UP0, gsb0 ;  /* 0x00e000000c1879f3 */ /* 0x000fe2000b800818 */
[----:B------:R-:W-:-:S04]  /*1a60*/  UISETP.NE.AND UP0, UPT, UR6, UR20, UPT ;  /* 0x000000140600728c */ /* 0x000fc8000bf05270 */
[----:B------:R-:W-:-:S06]  /*1a70*/  USEL UR7, URZ, 0x1, UP0 ;  /* 0x000000013f077887 */ /* 0x000fcc0008000000 */
[----:B------:R-:W-:Y:S01]  /*1a80*/  ISETP.NE.AND P0, PT, RZ, UR7, PT ;  /* 0x00000007ff007c0c */ /* 0x000fe2000bf05270 */
[----:B------:R-:W-:-:S12]  /*1a90*/  WARPGROUP.DEPBAR.LE gsb0, 0x1 ;  /* 0x00008000000079c5 */ /* 0x000fd80000010100 */
[----:B------:R-:W-:Y:S05]  /*1aa0*/  @!P0 BRA `(.L_x_24) ;  /* 0x0000000000888947 */ /* 0x000fea0003800000 */
[----:B------:R-:W-:Y:S02]  /*1ab0*/  WARPGROUP.DEPBAR.LE gsb0, 0x0 ;  /* 0x00008000000079c5 */ /* 0x000fe40000010000 */
[----:B------:R-:W-:-:S01]  /*1ac0*/  FADD R79, R24, R79 ;  /* 0x0000004f184f7221 */ /* 0x000fc20000000000 */
[----:B------:R-:W-:Y:S01]  /*1ad0*/  FADD R78, R25, R78 ;  /* 0x0000004e194e7221 */ /* 0x000fe20000000000 */
        /* <DEDUP_REMOVED lines=30> */
[----:B------:R-:W-:-:S06]  /*1cc0*/  UMOV UR6, URZ ;  /* 0x0000003f00067c82 */ /* 0x000fcc0008000000 */
.L_x_24:
[----:B------:R-:W-:Y:S05]  /*1cd0*/  @!P1 BRA `(.L_x_25) ;  /* 0x0000000000049947 */ /* 0x000fea0003800000 */
[----:B------:R-:W-:Y:S01]  /*1ce0*/  BPT.TRAP 0x1 ;  /* 0x000000040000795c */ /* 0x000fe20000300000 */
.L_x_25:
[----:B------:R-:W-:Y:S01]  /*1cf0*/  ULEA UR8, UR17, UR10, 0x3 ;  /* 0x0000000a11087291 */ /* 0x000fe2000f8e183f */
[----:B------:R-:W-:-:S03]  /*1d00*/  ISETP.GT.U32.AND P0, PT, R4, 0x1, PT ;  /* 0x000000010400780c */ /* 0x000fc60003f04070 */
[----:B------:R-:W-:-:S04]  /*1d10*/  UIADD3 UR8, UR8, 0x18, URZ ;  /* 0x0000001808087890 */ /* 0x000fc8000fffe03f */
[----:B------:R-:W-:-:S09]  /*1d20*/  UPRMT UR8, URZ, 0x654, UR8 ;  /* 0x000006543f087896 */ /* 0x000fd20008000008 */
[----:B------:R-:W-:Y:S01]  /*1d30*/  SYNCS.ARRIVE.TRANS64.RED.A1T0 RZ, [UR8], RZ ;  /* 0x000000ffffff79a7 */ /* 0x000fe20008100408 */
[----:B------:R-:W-:Y:S05]  /*1d40*/  @P0 BRA `(.L_x_26) ;  /* 0x0000000000040947 */ /* 0x000fea0003800000 */
[----:B------:R-:W-:Y:S01]  /*1d50*/  BPT.TRAP 0x1 ;  /* 0x000000040000795c */ /* 0x000fe20000300000 */
.L_x_26:
[----:B------:R-:W-:Y:S01]  /*1d60*/  UIADD3 UR16, UR16, 0x1, URZ ;  /* 0x0000000110107890 */ /* 0x000fe2000fffe03f */
[C---:B------:R-:W-:Y:S01]  /*1d70*/  ISETP.GT.AND P0, PT, R6.reuse, 0x1, PT ;  /* 0x000000010600780c */ /* 0x040fe20003f04270 */
[----:B------:R-:W-:Y:S01]  /*1d80*/  UIADD3 UR17, UR17, 0x1, URZ ;  /* 0x0000000111117890 */ /* 0x000fe2000fffe03f */
[----:B------:R-:W-:Y:S01]  /*1d90*/  VIADD R6, R6, 0xffffffff ;  /* 0xffffffff06067836 */ /* 0x000fe20000000000 */
[----:B------:R-:W-:Y:S02]  /*1da0*/  UISETP.NE.AND UP0, UPT, UR16, 0x3, UPT ;  /* 0x000000031000788c */ /* 0x000fe4000bf05270 */
[----:B------:R-:W-:Y:S02]  /*1db0*/  UISETP.NE.AND UP1, UPT, UR17, 0x3, UPT ;  /* 0x000000031100788c */ /* 0x000fe4000bf25270 */
[----:B------:R-:W-:Y:S02]  /*1dc0*/  USEL UR8, URZ, 0x1, UP0 ;  /* 0x000000013f087887 */ /* 0x000fe40008000000 */
[----:B------:R-:W-:-:S02]  /*1dd0*/  USEL UR16, UR16, URZ, UP0 ;  /* 0x0000003f10107287 */ /* 0x000fc40008000000 */
[----:B------:R-:W-:Y:S02]  /*1de0*/  USEL UR17, UR17, URZ, UP1 ;  /* 0x0000003f11117287 */ /* 0x000fe40008800000 */
[----:B------:R-:W-:Y:S01]  /*1df0*/  LOP3.LUT R9, R9, UR8, RZ, 0x3c, !PT ;  /* 0x0000000809097c12 */ /* 0x000fe2000f8e3cff */
[----:B------:R-:W-:Y:S01]  /*1e00*/  UMOV UR8, 0x1 ;  /* 0x0000000100087882 */ /* 0x000fe20000000000 */
[----:B------:R-:W-:Y:S08]  /*1e10*/  @P0 BRA `(.L_x_27) ;  /* 0xfffffff8009c0947 */ /* 0x000ff0000383ffff */
.L_x_19:
[----:B------:R-:W-:Y:S01]  /*1e20*/  UISETP.NE.AND UP0, UPT, UR6, URZ, UPT ;  /* 0x0000003f0600728c */ /* 0x000fe2000bf05270 */
[----:B01----:R-:W0:Y:S03]  /*1e30*/  LDC R6, c[0x0][0x28c] ;  /* 0x0000a300ff067b82 */ /* 0x003e260000000800 */
[----:B------:R-:W-:-:S06]  /*1e40*/  USEL UR6, URZ, 0x1, !UP0 ;  /* 0x000000013f067887 */ /* 0x000fcc000c000000 */
[----:B------:R-:W-:Y:S02]  /*1e50*/  ISETP.NE.AND P0, PT, RZ, UR6, PT ;  /* 0x00000006ff007c0c */ /* 0x000fe4000bf05270 */
[----:B0-----:R-:W-:-:S11]  /*1e60*/  ISETP.GE.AND P1, PT, R6, 0x1, PT ;  /* 0x000000010600780c */ /* 0x001fd60003f26270 */
[----:B------:R-:W-:Y:S05]  /*1e70*/  @!P0 BRA `(.L_x_28) ;  /* 0x0000000000848947 */ /* 0x000fea0003800000 */
[----:B------:R-:W-:Y:S02]  /*1e80*/  WARPGROUP.DEPBAR.LE gsb0, 0x0 ;  /* 0x00008000000079c5 */ /* 0x000fe40000010000 */
[----:B------:R-:W-:Y:S01]  /*1e90*/  FADD R79, R24, R79 ;  /* 0x0000004f184f7221 */ /* 0x000fe20000000000 */
        /* <DEDUP_REMOVED lines=30> */
[----:B------:R-:W-:-:S07]  /*2080*/  FADD R14, R14, R55 ;  /* 0x000000370e0e7221 */ /* 0x000fce0000000000 */
.L_x_28:
[----:B------:R-:W-:Y:S02]  /*2090*/  WARPGROUP.DEPBAR.LE gsb0, 0x0 ;  /* 0x00008000000079c5 */ /* 0x000fe40000010000 */
[----:B------:R-:W-:Y:S05]  /*20a0*/  @!P1 BRA `(.L_x_29) ;  /* 0x0000000000409947 */ /* 0x000fea0003800000 */
[----:B------:R-:W-:-:S13]  /*20b0*/  ISETP.NE.AND P0, PT, R80, 0x3, PT ;  /* 0x000000035000780c */ /* 0x000fda0003f05270 */
[----:B------:R-:W-:Y:S05]  /*20c0*/  @!P0 BRA `(.L_x_30) ;  /* 0x0000000000048947 */ /* 0x000fea0003800000 */
[----:B------:R-:W-:Y:S01]  /*20d0*/  BPT.TRAP 0x1 ;  /* 0x000000040000795c */ /* 0x000fe20000300000 */
.L_x_30:
[----:B------:R-:W-:Y:S01]  /*20e0*/  UISETP.LT.AND UP0, UPT, UR9, 0x1, UPT ;  /* 0x000000010900788c */ /* 0x000fe2000bf01270 */
[----:B------:R-:W-:-:S03]  /*20f0*/  ISETP.GT.U32.AND P0, PT, R4, 0x1, PT ;  /* 0x000000010400780c */ /* 0x000fc60003f04070 */
[----:B------:R-:W-:-:S04]  /*2100*/  USEL UR8, UR9, 0x1, UP0 ;  /* 0x0000000109087887 */ /* 0x000fc80008000000 */
[----:B------:R-:W-:-:S04]  /*2110*/  UIADD3 UR8, UR5, UR9, -UR8 ;  /* 0x0000000905087290 */ /* 0x000fc8000fffe808 */
[----:B------:R-:W-:-:S04]  /*2120*/  UIMAD.WIDE.U32 UR6, UR8, -0x55555555, URZ ;  /* 0xaaaaaaab080678a5 */ /* 0x000fc8000f8e003f */
[----:B------:R-:W-:-:S04]  /*2130*/  USHF.R.U32.HI UR6, URZ, 0x1, UR7 ;  /* 0x000000013f067899 */ /* 0x000fc80008011607 */
[----:B------:R-:W-:-:S04]  /*2140*/  UIMAD UR8, UR6, -0x3, UR8 ;  /* 0xfffffffd060878a4 */ /* 0x000fc8000f8e0208 */
[----:B------:R-:W-:-:S04]  /*2150*/  ULEA UR8, UR8, UR10, 0x3 ;  /* 0x0000000a08087291 */ /* 0x000fc8000f8e183f */
[----:B------:R-:W-:-:S04]  /*2160*/  UIADD3 UR8, UR8, 0x18, URZ ;  /* 0x0000001808087890 */ /* 0x000fc8000fffe03f */
[----:B------:R-:W-:-:S09]  /*2170*/  UPRMT UR8, URZ, 0x654, UR8 ;  /* 0x000006543f087896 */ /* 0x000fd20008000008 */
[----:B------:R-:W-:Y:S01]  /*2180*/  SYNCS.ARRIVE.TRANS64.RED.A1T0 RZ, [UR8], RZ ;  /* 0x000000ffffff79a7 */ /* 0x000fe20008100408 */
[----:B------:R-:W-:Y:S05]  /*2190*/  @P0 BRA `(.L_x_29) ;  /* 0x0000000000040947 */ /* 0x000fea0003800000 */
[----:B------:R-:W-:Y:S01]  /*21a0*/  BPT.TRAP 0x1 ;  /* 0x000000040000795c */ /* 0x000fe20000300000 */
.L_x_29:
[----:B------:R-:W0:Y:S01]  /*21b0*/  LDC R24, c[0x0][0x288] ;  /* 0x0000a200ff187b82 */ /* 0x000e220000000800 */
[--C-:B------:R-:W-:Y:S01]  /*21c0*/  SHF.R.U32.HI R6, RZ, 0x2, R2.reuse ;  /* 0x00000002ff067819 */ /* 0x100fe20000011602 */
[----:B------:R-:W-:Y:S01]  /*21d0*/  IMAD.SHL.U32 R17, R12, 0x40, RZ ;  /* 0x000000400c117824 */ /* 0x000fe200078e00ff */
[----:B------:R-:W-:Y:S01]  /*21e0*/  SHF.R.U32.HI R9, RZ, 0x7, R2 ;  /* 0x00000007ff097819 */ /* 0x000fe20000011602 */
[----:B------:R-:W-:Y:S01]  /*21f0*/  UIADD3 UR5, UR9, UR5, URZ ;  /* 0x0000000509057290 */ /* 0x000fe2000fffe03f */
[----:B------:R-:W-:Y:S01]  /*2200*/  LOP3.LUT R7, R6, 0x7, RZ, 0xc0, !PT ;  /* 0x0000000706077812 */ /* 0x000fe200078ec0ff */
[C---:B------:R-:W-:Y:S01]  /*2210*/  IMAD.SHL.U32 R12, R2.reuse, 0x2, RZ ;  /* 0x00000002020c7824 */ /* 0x040fe200078e00ff */
[----:B------:R-:W-:Y:S01]  /*2220*/  LOP3.LUT R6, R9, 0x1, RZ, 0xc0, !PT ;  /* 0x0000000109067812 */ /* 0x000fe200078ec0ff */
[----:B------:R-:W-:Y:S01]  /*2230*/  UISETP.GT.U32.AND UP0, UPT, UR5, 0x2, UPT ;  /* 0x000000020500788c */ /* 0x000fe2000bf04070 */
[C---:B------:R-:W-:Y:S01]  /*2240*/  LOP3.LUT R13, R2.reuse, 0x3, RZ, 0xc0, !PT ;  /* 0x00000003020d7812 */ /* 0x040fe200078ec0ff */
[----:B------:R-:W-:Y:S01]  /*2250*/  ULDC UR12, c[0x0][0x284] ;  /* 0x0000a100000c7ab9 */ /* 0x000fe20000000800 */
[----:B------:R-:W-:Y:S01]  /*2260*/  LOP3.LUT R8, R2, 0x60, RZ, 0xc0, !PT ;  /* 0x0000006002087812 */ /* 0x000fe200078ec0ff */
[----:B------:R-:W-:Y:S01]  /*2270*/  IMAD.SHL.U32 R26, R6, 0x40, RZ ;  /* 0x00000040061a7824 */ /* 0x000fe200078e00ff */
[----:B------:R-:W-:Y:S01]  /*2280*/  UISETP.LT.U32.AND UP0, UPT, UR9, 0x3, UP0 ;  /* 0x000000030900788c */ /* 0x000fe20008701070 */
[----:B------:R-:W-:Y:S01]  /*2290*/  SHF.R.S32.HI R32, RZ, 0x1f, R69 ;  /* 0x0000001fff207819 */ /* 0x000fe20000011445 */
[----:B------:R-:W-:Y:S01]  /*22a0*/  UISETP.GE.U32.AND UP1, UPT, UR9, 0x3, UPT ;  /* 0x000000030900788c */ /* 0x000fe2000bf26070 */
[----:B------:R-:W-:Y:S01]  /*22b0*/  SHF.R.U32.HI R8, RZ, 0x1, R8 ;  /* 0x00000001ff087819 */ /* 0x000fe20000011608 */
[----:B------:R-:W-:Y:S01]  /*22c0*/  ULDC.64 UR10, c[0x0][0x5d0] ;  /* 0x00017400000a7ab9 */ /* 0x000fe20000000a00 */
[--C-:B------:R-:W-:Y:S01]  /*22d0*/  LOP3.LUT R9, R26, 0x40, R7.reuse, 0xe2, !PT ;  /* 0x000000401a097812 */ /* 0x100fe200078ee207 */
[----:B------:R-:W-:Y:S01]  /*22e0*/  UIMAD.WIDE.U32 UR6, UR5, -0x55555555, URZ ;  /* 0xaaaaaaab050678a5 */ /* 0x000fe2000f8e003f */
[----:B------:R-:W-:Y:S01]  /*22f0*/  IADD3 R25, RZ, -R8, -R7 ;  /* 0x80000008ff197210 */ /* 0x000fe20007ffe807 */
[----:B------:R-:W-:Y:S01]  /*2300*/  USEL UR8, URZ, 0x1, !UP0 ;  /* 0x000000013f087887 */ /* 0x000fe2000c000000 */
[----:B------:R-:W-:Y:S01]  /*2310*/  LOP3.LUT R12, R17, 0x6, R12, 0xf8, !PT ;  /* 0x00000006110c7812 */ /* 0x000fe200078ef80c */
[----:B------:R-:W-:Y:S01]  /*2320*/  USHF.R.U32.HI UR6, URZ, 0x1, UR7 ;  /* 0x000000013f067899 */ /* 0x000fe20008011607 */
[----:B0-----:R-:W-:Y:S01]  /*2330*/  IMAD R26, R13, -0x2, R24 ;  /* 0xfffffffe0d1a7824 */ /* 0x001fe200078e0218 */
[----:B------:R-:W-:Y:S01]  /*2340*/  ISETP.GE.AND P0, PT, R17, R24, PT ;  /* 0x000000181100720c */ /* 0x000fe20003f06270 */
[----:B------:R-:W-:Y:S01]  /*2350*/  IMAD.SHL.U32 R24, R16, 0x80, RZ ;  /* 0x0000008010187824 */ /* 0x000fe200078e00ff */
[----:B------:R-:W-:Y:S01]  /*2360*/  SHF.R.S32.HI R13, RZ, 0x1f, R12 ;  /* 0x0000001fff0d7819 */ /* 0x000fe2000001140c */
[----:B------:R-:W-:Y:S01]  /*2370*/  IMAD R25, R6, -0x40, R25 ;  /* 0xffffffc006197824 */ /* 0x000fe200078e0219 */
[----:B------:R-:W-:Y:S01]  /*2380*/  ULOP3.LUT UR4, UR4, UR8, URZ, 0x3c, !UPT ;  /* 0x0000000804047292 */ /* 0x000fe2000f8e3c3f */
[----:B------:R-:W-:Y:S01]  /*2390*/  IMAD R6, R32, UR10, RZ ;  /* 0x0000000a20067c24 */ /* 0x000fe2000f8e02ff */
[----:B------:R-:W-:Y:S01]  /*23a0*/  ISETP.GE.OR P0, PT, R24, UR12, P0 ;  /* 0x0000000c18007c0c */ /* 0x000fe20008706670 */
[----:B------:R-:W-:Y:S01]  /*23b0*/  IMAD.WIDE R28, R16, 0x80, RZ ;  /* 0x00000080101c7825 */ /* 0x000fe200078e02ff */
[----:B------:R-:W-:Y:S01]  /*23c0*/  UIMAD UR5, UR6, -0x3, UR5 ;  /* 0xfffffffd060578a4 */ /* 0x000fe2000f8e0205 */
[----:B------:R-:W-:Y:S01]  /*23d0*/  IADD3 R25, -R24, UR12, R25 ;  /* 0x0000000c18197c10 */ /* 0x000fe2000fffe119 */
[----:B------:R-:W-:Y:S01]  /*23e0*/  @UP1 ULOP3.LUT UR4, UR4, 0x1, UR6, 0x78, !UPT ;  /* 0x0000000104041892 */ /* 0x000fe2000f8e7806 */
[C---:B------:R-:W-:Y:S01]  /*23f0*/  IMAD R27, R69.reuse, UR11, R6 ;  /* 0x0000000b451b7c24 */ /* 0x040fe2000f8e0206 */
[----:B------:R-:W-:Y:S01]  /*2400*/  LOP3.LUT R33, R28, R9, R8, 0xfe, !PT ;  /* 0x000000091c217212 */ /* 0x000fe200078efe08 */
[----:B------:R-:W-:-:S04]  /*2410*/  IMAD.WIDE.U32 R6, R69, UR10, R12 ;  /* 0x0000000a45067c25 */ /* 0x000fc8000f8e000c */
[----:B------:R-:W-:Y:S02]  /*2420*/  IMAD.IADD R7, R7, 0x1, R27 ;  /* 0x0000000107077824 */ /* 0x000fe400078e021b */
[----:B------:R-:W-:Y:S02]  /*2430*/  IMAD.IADD R26, R26, 0x1, -R17 ;  /* 0x000000011a1a7824 */ /* 0x000fe400078e0a11 */
[----:B------:R-:W-:Y:S01]  /*2440*/  IMAD.MOV.U32 R24, RZ, RZ, -0x1 ;  /* 0xffffffffff187424 */ /* 0x000fe200078e00ff */
[----:B------:R-:W-:Y:S06]  /*2450*/  @P0 BRA `(.L_x_31) ;  /* 0x0000002400940947 */ /* 0x000fec0003800000 */
[----:B------:R-:W0:Y:S01]  /*2460*/  LDC.64 R30, c[0x0][0x5c8] ;  /* 0x00017200ff1e7b82 */ /* 0x000e220000000a00 */
[----:B------:R-:W-:Y:S01]  /*2470*/  ULDC.64 UR6, c[0x0][0x5c0] ;  /* 0x0001700000067ab9 */ /* 0x000fe20000000a00 */
[----:B------:R-:W-:Y:S01]  /*2480*/  BSSY B0, `(.L_x_31) ;  /* 0x0000262000007945 */ /* 0x000fe20003800000 */
[-C--:B0-----:R-:W-:Y:S02]  /*2490*/  IMAD R8, R29, R30.reuse, RZ ;  /* 0x0000001e1d087224 */ /* 0x081fe400078e02ff */
[----:B------:R-:W-:-:S04]  /*24a0*/  IMAD.WIDE.U32 R6, R33, R30, R6 ;  /* 0x0000001e21067225 */ /* 0x000fc800078e0006 */
[----:B------:R-:W-:Y:S01]  /*24b0*/  IMAD R17, R33, R31, R8 ;  /* 0x0000001f21117224 */ /* 0x000fe200078e0208 */
[----:B------:R-:W-:Y:S02]  /*24c0*/  LEA R9, P0, R30, R6, 0x3 ;  /* 0x000000061e097211 */ /* 0x000fe400078018ff */
[----:B------:R-:W-:Y:S01]  /*24d0*/  IADD3 R8, P1, R6, UR6, RZ ;  /* 0x0000000606087c10 */ /* 0x000fe2000ff3e0ff */
[----:B------:R-:W-:Y:S01]  /*24e0*/  IMAD.IADD R17, R7, 0x1, R17 ;  /* 0x0000000107117824 */ /* 0x000fe200078e0211 */
[----:B------:R-:W-:-:S04]  /*24f0*/  IADD3 R6, P2, R9, UR6, RZ ;  /* 0x0000000609067c10 */ /* 0x000fc8000ff5e0ff */
[----:B------:R-:W-:Y:S02]  /*2500*/  LEA.HI.X R7, R30, R17, R31, 0x3, P0 ;  /* 0x000000111e077211 */ /* 0x000fe400000f1c1f */
[----:B----45:R-:W-:Y:S02]  /*2510*/  FSETP.NEU.AND P0, PT, R10, RZ, PT ;  /* 0x000000ff0a00720b */ /* 0x030fe40003f0d000 */
[----:B------:R-:W-:Y:S02]  /*2520*/  IADD3.X R9, R17, UR7, RZ, P1, !PT ;  /* 0x0000000711097c10 */ /* 0x000fe40008ffe4ff */
[----:B------:R-:W-:-:S09]  /*2530*/  IADD3.X R7, R7, UR7, RZ, P2, !PT ;  /* 0x0000000707077c10 */ /* 0x000fd200097fe4ff */
[----:B------:R-:W-:Y:S05]  /*2540*/  @!P0 BRA `(.L_x_32) ;  /* 0x0000001c00148947 */ /* 0x000fea0003800000 */
[----:B------:R-:W-:Y:S01]  /*2550*/  ULDC.64 UR6, c[0x0][0x5b8] ;  /* 0x00016e0000067ab9 */ /* 0x000fe20000000a00 */
[----:B------:R-:W-:Y:S01]  /*2560*/  ISETP.GE.AND P0, PT, R26, 0x1, PT ;  /* 0x000000011a00780c */ /* 0x000fe20003f06270 */
[----:B------:R-:W-:Y:S01]  /*2570*/  IMAD R30, R32, UR6, RZ ;  /* 0x00000006201e7c24 */ /* 0x000fe2000f8e02ff */
[----:B------:R-:W-:Y:S01]  /*2580*/  ULDC.64 UR10, c[0x0][0x5a8] ;  /* 0x00016a00000a7ab9 */ /* 0x000fe20000000a00 */
[----:B------:R-:W-:Y:S01]  /*2590*/  IMAD.WIDE.U32 R16, R69, UR6, R12 ;  /* 0x0000000645107c25 */ /* 0x000fe2000f8e000c */
[----:B------:R-:W-:Y:S01]  /*25a0*/  ISETP.LT.OR P3, PT, R25, 0x1, !P0 ;  /* 0x000000011900780c */ /* 0x000fe20004761670 */
[----:B------:R-:W-:Y:S02]  /*25b0*/  BSSY B1, `(.L_x_33) ;  /* 0x000000c000017945 */ /* 0x000fe40003800000 */
[----:B------:R-:W-:Y:S01]  /*25c0*/  IMAD R69, R69, UR7, R30 ;  /* 0x0000000745457c24 */ /* 0x000fe2000f8e021e */
[----:B------:R-:W-:Y:S02]  /*25d0*/  ULDC.64 UR6, c[0x0][0x5b0] ;  /* 0x00016c0000067ab9 */ /* 0x000fe40000000a00 */
[----:B------:R-:W-:-:S02]  /*25e0*/  IMAD R27, R29, UR6, RZ ;  /* 0x000000061d1b7c24 */ /* 0x000fc4000f8e02ff */
[----:B------:R-:W-:Y:S02]  /*25f0*/  IMAD.IADD R17, R17, 0x1, R69 ;  /* 0x0000000111117824 */ /* 0x000fe400078e0245 */
[C---:B------:R-:W-:Y:S02]  /*2600*/  IMAD R27, R33.reuse, UR7, R27 ;  /* 0x00000007211b7c24 */ /* 0x040fe4000f8e021b */
[----:B------:R-:W-:-:S03]  /*2610*/  IMAD.WIDE.U32 R12, R33, UR6, R16 ;  /* 0x00000006210c7c25 */ /* 0x000fc6000f8e0010 */
[----:B------:R-:W-:-:S04]  /*2620*/  IADD3 R12, P1, R12, UR10, RZ ;  /* 0x0000000a0c0c7c10 */ /* 0x000fc8000ff3e0ff */
[--C-:B------:R-:W-:Y:S02]  /*2630*/  IADD3.X R13, R13, UR11, R27.reuse, P1, !PT ;  /* 0x0000000b0d0d7c10 */ /* 0x100fe40008ffe41b */
[----:B------:R-:W-:Y:S01]  /*2640*/  PRMT R27, RZ, 0x7610, R27 ;  /* 0x00007610ff1b7816 */ /* 0x000fe2000000001b */
[----:B------:R-:W-:Y:S06]  /*2650*/  @P3 BRA `(.L_x_34) ;  /* 0x0000000000043947 */ /* 0x000fec0003800000 */
[----:B------:R0:W5:Y:S02]  /*2660*/  LDG.E.U8 R27, desc[UR18][R12.64] ;  /* 0x000000120c1b7981 */ /* 0x000164000c1e1100 */
.L_x_34:
[----:B------:R-:W-:Y:S05]  /*2670*/  BSYNC B1 ;  /* 0x0000000000017941 */ /* 0x000fea0003800000 */
.L_x_33:
[----:B-----5:R-:W-:Y:S01]  /*2680*/  LOP3.LUT R27, R27, 0xff, RZ, 0xc0, !PT ;  /* 0x000000ff1b1b7812 */ /* 0x020fe200078ec0ff */
[----:B------:R-:W-:Y:S01]  /*2690*/  BSSY B1, `(.L_x_35) ;  /* 0x000000c000017945 */ /* 0x000fe20003800000 */
[----:B------:R-:W-:Y:S02]  /*26a0*/  ISETP.GE.AND P1, PT, R26, 0x2, PT ;  /* 0x000000021a00780c */ /* 0x000fe40003f26270 */
[----:B------:R-:W-:Y:S02]  /*26b0*/  F2FP.F16.E4M3.UNPACK_B R27, R27 ;  /* 0x0000001bff1b723e */ /* 0x000fe400020006ff */
[----:B------:R-:W-:-:S03]  /*26c0*/  ISETP.LT.OR P2, PT, R25, 0x1, !P1 ;  /* 0x000000011900780c */ /* 0x000fc60004f41670 */
[----:B------:R-:W-:-:S05]  /*26d0*/  HADD2.F32 R27, -RZ, R27.H0_H0 ;  /* 0x2000001bff1b7230 */ /* 0x000fca0000004100 */
[----:B------:R-:W-:Y:S01]  /*26e0*/  FMUL R30, R27, R10 ;  /* 0x0000000a1b1e7220 */ /* 0x000fe20000400000 */
[----:B------:R-:W-:-:S03]  /*26f0*/  PRMT R27, RZ, 0x7610, R27 ;  /* 0x00007610ff1b7816 */ /* 0x000fc6000000001b */
[----:B--2---:R-:W-:-:S05]  /*2700*/  FFMA R30, R79, R3, R30 ;  /* 0x000000034f1e7223 */ /* 0x004fca000000001e */
[----:B------:R-:W-:-:S05]  /*2710*/  F2FP.SATFINITE.E4M3.F32.PACK_AB_MERGE_C R31, RZ, R30, RZ ;  /* 0x0000001eff1f723e */ /* 0x000fca00048070ff */
[----:B------:R1:W-:Y:S01]  /*2720*/  @!P3 STG.E.U8 desc[UR18][R8.64], R31 ;  /* 0x0000001f0800b986 */ /* 0x0003e2000c101112 */
[----:B------:R-:W-:Y:S05]  /*2730*/  @P2 BRA `(.L_x_36) ;  /* 0x0000000000042947 */ /* 0x000fea0003800000 */
[----:B------:R2:W5:Y:S02]  /*2740*/  LDG.E.U8 R27, desc[UR18][R12.64+0x1] ;  /* 0x000001120c1b7981 */ /* 0x000564000c1e1100 */
.L_x_36:
[----:B------:R-:W-:Y:S05]  /*2750*/  BSYNC B1 ;  /* 0x0000000000017941 */ /* 0x000fea0003800000 */
.L_x_35:
[----:B-----5:R-:W-:Y:S01]  /*2760*/  LOP3.LUT R27, R27, 0xff, RZ, 0xc0, !PT ;  /* 0x000000ff1b1b7812 */ /* 0x020fe200078ec0ff */
[----:B------:R-:W-:Y:S01]  /*2770*/  BSSY B1, `(.L_x_37) ;  /* 0x0000012000017945 */ /* 0x000fe20003800000 */
[----:B-1----:R-:W-:Y:S02]  /*2780*/  IADD3 R31, P3, R33, 0x8, RZ ;  /* 0x00000008211f7810 */ /* 0x002fe40007f7e0ff */
[----:B------:R-:W-:Y:S02]  /*2790*/  F2FP.F16.E4M3.UNPACK_B R27, R27 ;  /* 0x0000001bff1b723e */ /* 0x000fe400020006ff */
[----:B------:R-:W-:Y:S01]  /*27a0*/  ISETP.LT.OR P0, PT, R25, 0x9, !P0 ;  /* 0x000000091900780c */ /* 0x000fe20004701670 */
[----:B------:R-:W-:Y:S02]  /*27b0*/  IMAD.X R28, RZ, RZ, R29, P3 ;  /* 0x000000ffff1c7224 */ /* 0x000fe400018e061d */
[----:B------:R-:W-:Y:S02]  /*27c0*/  HADD2.F32 R27, -RZ, R27.H0_H0 ;  /* 0x2000001bff1b7230 */ /* 0x000fe40000004100 */
[----:B------:R-:W-:-:S02]  /*27d0*/  IMAD R28, R28, UR6, RZ ;  /* 0x000000061c1c7c24 */ /* 0x000fc4000f8e02ff */
[----:B------:R-:W-:-:S04]  /*27e0*/  IMAD.WIDE.U32 R16, R31, UR6, R16 ;  /* 0x000000061f107c25 */ /* 0x000fc8000f8e0010 */
[----:B------:R-:W-:Y:S01]  /*27f0*/  FMUL R27, R27, R10 ;  /* 0x0000000a1b1b7220 */ /* 0x000fe20000400000 */
[----:B------:R-:W-:-:S03]  /*2800*/  IMAD R31, R31, UR7, R28 ;  /* 0x000000071f1f7c24 */ /* 0x000fc6000f8e021c */
[----:B------:R-:W-:Y:S01]  /*2810*/  FFMA R27, R78, R3, R27 ;  /* 0x000000034e1b7223 */ /* 0x000fe2000000001b */
[----:B------:R-:W-:-:S04]  /*2820*/  IADD3 R16, P3, R16, UR10, RZ ;  /* 0x0000000a10107c10 */ /* 0x000fc8000ff7e0ff */
[----:B------:R-:W-:Y:S02]  /*2830*/  F2FP.SATFINITE.E4M3.F32.PACK_AB_MERGE_C R29, RZ, R27, RZ ;  /* 0x0000001bff1d723e */ /* 0x000fe400048070ff */
[----:B------:R-:W-:Y:S02]  /*2840*/  IADD3.X R17, R17, UR11, R31, P3, !PT ;  /* 0x0000000b11117c10 */ /* 0x000fe40009ffe41f */
[----:B------:R-:W-:Y:S01]  /*2850*/  PRMT R27, RZ, 0x7610, R27 ;  /* 0x00007610ff1b7816 */ /* 0x000fe2000000001b */
[----:B------:R1:W-:Y:S01]  /*2860*/  @!P2 STG.E.U8 desc[UR18][R8.64+0x1], R29 ;  /* 0x0000011d0800a986 */ /* 0x0003e2000c101112 */
[----:B------:R-:W-:Y:S05]  /*2870*/  @P0 BRA `(.L_x_38) ;  /* 0x0000000000040947 */ /* 0x000fea0003800000 */
[----:B------:R3:W5:Y:S02]  /*2880*/  LDG.E.U8 R27, desc[UR18][R16.64] ;  /* 0x00000012101b7981 */ /* 0x000764000c1e1100 */
.L_x_38:
[----:B------:R-:W-:Y:S05]  /*2890*/  BSYNC B1 ;  /* 0x0000000000017941 */ /* 0x000fea0003800000 */
.L_x_37:
[----:B-----5:R-:W-:Y:S01]  /*28a0*/  LOP3.LUT R27, R27, 0xff, RZ, 0xc0, !PT ;  /* 0x000000ff1b1b7812 */ /* 0x020fe200078ec0ff */
[----:B------:R-:W-:Y:S01]  /*28b0*/  BSSY B1, `(.L_x_39) ;  /* 0x000000b000017945 */ /* 0x000fe20003800000 */
[----:B------:R-:W-:Y:S02]  /*28c0*/  ISETP.LT.OR P1, PT, R25, 0x9, !P1 ;  /* 0x000000091900780c */ /* 0x000fe40004f21670 */
[----:B------:R-:W-:-:S05]  /*28d0*/  F2FP.F16.E4M3.UNPACK_B R27, R27 ;  /* 0x0000001bff1b723e */ /* 0x000fca00020006ff */
[----:B------:R-:W-:-:S05]  /*28e0*/  HADD2.F32 R27, -RZ, R27.H0_H0 ;  /* 0x2000001bff1b7230 */ /* 0x000fca0000004100 */
[----:B------:R-:W-:Y:S01]  /*28f0*/  FMUL R28, R27, R10 ;  /* 0x0000000a1b1c7220 */ /* 0x000fe20000400000 */
[----:B------:R-:W-:-:S03]  /*2900*/  PRMT R27, RZ, 0x7610, R27 ;  /* 0x00007610ff1b7816 */ /* 0x000fc6000000001b */
[----:B------:R-:W-:-:S05]  /*2910*/  FFMA R28, R77, R3, R28 ;  /* 0x000000034d1c7223 */ /* 0x000fca000000001c */
[----:B-1----:R-:W-:-:S05]  /*2920*/  F2FP.SATFINITE.E4M3.F32.PACK_AB_MERGE_C R29, RZ, R28, RZ ;  /* 0x0000001cff1d723e */ /* 0x002fca00048070ff */
[----:B------:R1:W-:Y:S01]  /*2930*/  @!P0 STG.E.U8 desc[UR18][R6.64], R29 ;  /* 0x0000001d06008986 */ /* 0x0003e2000c101112 */
[----:B------:R-:W-:Y:S05]  /*2940*/  @P1 BRA `(.L_x_40) ;  /* 0x0000000000041947 */ /* 0x000fea0003800000 */
[----:B------:R4:W5:Y:S02]  /*2950*/  LDG.E.U8 R27, desc[UR18][R16.64+0x1] ;  /* 0x00000112101b7981 */ /* 0x000964000c1e1100 */
.L_x_40:
[----:B------:R-:W-:Y:S05]  /*2960*/  BSYNC B1 ;  /* 0x0000000000017941 */ /* 0x000fea0003800000 */
.L_x_39:
[----:B-----5:R-:W-:Y:S01]  /*2970*/  LOP3.LUT R27, R27, 0xff, RZ, 0xc0, !PT ;  /* 0x000000ff1b1b7812 */ /* 0x020fe200078ec0ff */
[----:B------:R-:W-:Y:S01]  /*2980*/  BSSY B1, `(.L_x_41) ;  /* 0x000000c000017945 */ /* 0x000fe20003800000 */
[----:B------:R-:W-:Y:S02]  /*2990*/  ISETP.GE.AND P0, PT, R26, 0x9, PT ;  /* 0x000000091a00780c */ /* 0x000fe40003f06270 */
[----:B------:R-:W-:Y:S02]  /*29a0*/  F2FP.F16.E4M3.UNPACK_B R27, R27 ;  /* 0x0000001bff1b723e */ /* 0x000fe400020006ff */
[----:B------:R-:W-:-:S03]  /*29b0*/  ISETP.LT.OR P2, PT, R25, 0x1, !P0 ;  /* 0x000000011900780c */ /* 0x000fc60004741670 */
[----:B------:R-:W-:-:S05]  /*29c0*/  HADD2.F32 R27, -RZ, R27.H0_H0 ;  /* 0x2000001bff1b7230 */ /* 0x000fca0000004100 */
[----:B------:R-:W-:-:S04]  /*29d0*/  FMUL R27, R27, R10 ;  /* 0x0000000a1b1b7220 */ /* 0x000fc80000400000 */
[----:B------:R-:W-:-:S05]  /*29e0*/  FFMA R27, R76, R3, R27 ;  /* 0x000000034c1b7223 */ /* 0x000fca000000001b */
[----:B-1----:R-:W-:Y:S02]  /*29f0*/  F2FP.SATFINITE.E4M3.F32.PACK_AB_MERGE_C R29, RZ, R27, RZ ;  /* 0x0000001bff1d723e */ /* 0x002fe400048070ff */
[----:B------:R-:W-:-:S03]  /*2a00*/  PRMT R27, RZ, 0x7610, R27 ;  /* 0x00007610ff1b7816 */ /* 0x000fc6000000001b */
[----:B------:R1:W-:Y:S01]  /*2a10*/  @!P1 STG.E.U8 desc[UR18][R6.64+0x1], R29 ;  /* 0x0000011d06009986 */ /* 0x0003e2000c101112 */
[----:B------:R-:W-:Y:S05]  /*2a20*/  @P2 BRA `(.L_x_42) ;  /* 0x0000000000042947 */ /* 0x000fea0003800000 */
[----:B------:R0:W5:Y:S02]  /*2a30*/  LDG.E.U8 R27, desc[UR18][R12.64+0x8] ;  /* 0x000008120c1b7981 */ /* 0x000164000c1e1100 */
.L_x_42:
[----:B------:R-:W-:Y:S05]  /*2a40*/  BSYNC B1 ;  /* 0x0000000000017941 */ /* 0x000fea0003800000 */
.L_x_41:
        /* <DEDUP_REMOVED lines=13> */
.L_x_44:
[----:B------:R-:W-:Y:S05]  /*2b20*/  BSYNC B1 ;  /* 0x0000000000017941 */ /* 0x000fea0003800000 */
.L_x_43:
[----:B-----5:R-:W-:Y:S01]  /*2b30*/  LOP3.LUT R27, R27, 0xff, RZ, 0xc0, !PT ;  /* 0x000000ff1b1b7812 */ /* 0x020fe200078ec0ff */
[----:B------:R-:W-:Y:S01]  /*2b40*/  BSSY B1, `(.L_x_45) ;  /* 0x000000b000017945 */ /* 0x000fe20003800000 */
[----:B------:R-:W-:Y:S02]  /*2b50*/  ISETP.LT.OR P0, PT, R25, 0x9, !P0 ;  /* 0x000000091900780c */ /* 0x000fe40004701670 */
[----:B------:R-:W-:-:S05]  /*2b60*/  F2FP.F16.E4M3.UNPACK_B R27, R27 ;  /* 0x0000001bff1b723e */ /* 0x000fca00020006ff */
        /* <DEDUP_REMOVED lines=8> */
.L_x_46:
[----:B------:R-:W-:Y:S05]  /*2bf0*/  BSYNC B1 ;  /* 0x0000000000017941 */ /* 0x000fea0003800000 */
.L_x_45:
        /* <DEDUP_REMOVED lines=12> */
.L_x_48:
[----:B------:R-:W-:Y:S05]  /*2cc0*/  BSYNC B1 ;  /* 0x0000000000017941 */ /* 0x000fea0003800000 */
.L_x_47:
        /* <DEDUP_REMOVED lines=13> */
.L_x_50:
[----:B------:R-:W-:Y:S05]  /*2da0*/  BSYNC B1 ;  /* 0x0000000000017941 */ /* 0x000fea0003800000 */
.L_x_49:
        /* <DEDUP_REMOVED lines=13> */
.L_x_52:
[----:B------:R-:W-:Y:S05]  /*2e80*/  BSYNC B1 ;  /* 0x0000000000017941 */ /* 0x000fea0003800000 */
.L_x_51:
        /* <DEDUP_REMOVED lines=12> */
.L_x_54:
[----:B------:R-:W-:Y:S05]  /*2f50*/  BSYNC B1 ;  /* 0x0000000000017941 */ /* 0x000fea0003800000 */
.L_x_53:
        /* <DEDUP_REMOVED lines=12> */
.L_x_56:
[----:B------:R-:W-:Y:S05]  /*3020*/  BSYNC B1 ;  /* 0x0000000000017941 */ /* 0x000fea0003800000 */
.L_x_55:
        /* <DEDUP_REMOVED lines=13> */
.L_x_58:
[----:B------:R-:W-:Y:S05]  /*3100*/  BSYNC B1 ;  /* 0x0000000000017941 */ /* 0x000fea0003800000 */
.L_x_57:
        /* <DEDUP_REMOVED lines=13> */
.L_x_60:
[----:B------:R-:W-:Y:S05]  /*31e0*/  BSYNC B1 ;  /* 0x0000000000017941 */ /* 0x000fea0003800000 */
.L_x_59:
        /* <DEDUP_REMOVED lines=12> */
.L_x_62:
[----:B------:R-:W-:Y:S05]  /*32b0*/  BSYNC B1 ;  /* 0x0000000000017941 */ /* 0x000fea0003800000 */
.L_x_61:
        /* <DEDUP_REMOVED lines=12> */
.L_x_64:
[----:B------:R-:W-:Y:S05]  /*3380*/  BSYNC B1 ;  /* 0x0000000000017941 */ /* 0x000fea0003800000 */
.L_x_63:
        /* <DEDUP_REMOVED lines=13> */
.L_x_66:
[----:B------:R-:W-:Y:S05]  /*3460*/  BSYNC B1 ;  /* 0x0000000000017941 */ /* 0x000fea0003800000 */
.L_x_65:
        /* <DEDUP_REMOVED lines=13> */
.L_x_68:
[----:B------:R-:W-:Y:S05]  /*3540*/  BSYNC B1 ;  /* 0x0000000000017941 */ /* 0x000fea0003800000 */
.L_x_67:
        /* <DEDUP_REMOVED lines=12> */
.L_x_70:
[----:B------:R-:W-:Y:S05]  /*3610*/  BSYNC B1 ;  /* 0x0000000000017941 */ /* 0x000fea0003800000 */
.L_x_69:
        /* <DEDUP_REMOVED lines=12> */
.L_x_72:
[----:B------:R-:W-:Y:S05]  /*36e0*/  BSYNC B1 ;  /* 0x0000000000017941 */ /* 0x000fea0003800000 */
.L_x_71:
        /* <DEDUP_REMOVED lines=13> */
.L_x_74:
[----:B------:R-:W-:Y:S05]  /*37c0*/  BSYNC B1 ;  /* 0x0000000000017941 */ /* 0x000fea0003800000 */
.L_x_73:
        /* <DEDUP_REMOVED lines=13> */
.L_x_76:
[----:B------:R-:W-:Y:S05]  /*38a0*/  BSYNC B1 ;  /* 0x0000000000017941 */ /* 0x000fea0003800000 */
.L_x_75:
        /* <DEDUP_REMOVED lines=12> */
.L_x_78:
[----:B------:R-:W-:Y:S05]  /*3970*/  BSYNC B1 ;  /* 0x0000000000017941 */ /* 0x000fea0003800000 */
.L_x_77:
[----:B-----5:R-:W-:Y:S01]  /*3980*/  LOP3.LUT R27, R27, 0xff, RZ, 0xc0, !PT ;  /* 0x000000ff1b1b7812 */ /* 0x020fe200078ec0ff */
[----:B------:R-:W-:Y:S01]  /*3990*/  BSSY B1, `(.L_x_79) ;  /* 0x000000b000017945 */ /* 0x000fe20003800000 */
[----:B------:R-:W-:Y:S02]  /*39a0*/  ISETP.LT.OR P1, PT, R25, 0x9, !P1 ;  /* 0x000000091900780c */ /* 0x000fe40004f21670 */
[----:B------:R-:W-:-:S05]  /*39b0*/  F2FP.F16.E4M3.UNPACK_B R27, R27 ;  /* 0x0000001bff1b723e */ /* 0x000fca00020006ff */
[----:B------:R-:W-:-:S05]  /*39c0*/  HADD2.F32 R27, -RZ, R27.H0_H0 ;  /* 0x2000001bff1b7230 */ /* 0x000fca0000004100 */
[----:B------:R-:W-:-:S04]  /*39d0*/  FMUL R28, R27, R10 ;  /* 0x0000000a1b1c7220 */ /* 0x000fc80000400000 */
[----:B------:R-:W-:Y:S01]  /*39e0*/  FFMA R28, R23, R3, R28 ;  /* 0x00000003171c7223 */ /* 0x000fe2000000001c */
[----:B------:R-:W-:-:S04]  /*39f0*/  PRMT R23, RZ, 0x7610, R23 ;  /* 0x00007610ff177816 */ /* 0x000fc80000000017 */
[----:B------:R-:W-:-:S05]  /*3a00*/  F2FP.SATFINITE.E4M3.F32.PACK_AB_MERGE_C R27, RZ, R28, RZ ;  /* 0x0000001cff1b723e */ /* 0x000fca00048070ff */
[----:B------:R0:W-:Y:S01]  /*3a10*/  @!P0 STG.E.U8 desc[UR18][R6.64+0x28], R27 ;  /* 0x0000281b06008986 */ /* 0x0001e2000c101112 */
[----:B------:R-:W-:Y:S05]  /*3a20*/  @P1 BRA `(.L_x_80) ;  /* 0x0000000000041947 */ /* 0x000fea0003800000 */
[----:B------:R0:W5:Y:S02]  /*3a30*/  LDG.E.U8 R23, desc[UR18][R16.64+0x29] ;  /* 0x0000291210177981 */ /* 0x000164000c1e1100 */
.L_x_80:
[----:B------:R-:W-:Y:S05]  /*3a40*/  BSYNC B1 ;  /* 0x0000000000017941 */ /* 0x000fea0003800000 */
.L_x_79:
        /* <DEDUP_REMOVED lines=8> */
[----:B0-----:R-:W-:Y:S02]  /*3ad0*/  F2FP.SATFINITE.E4M3.F32.PACK_AB_MERGE_C R27, RZ, R23, RZ ;  /* 0x00000017ff1b723e */ /* 0x001fe400048070ff */
[----:B------:R-:W-:-:S03]  /*3ae0*/  PRMT R23, RZ, 0x7610, R23 ;  /* 0x00007610ff177816 */ /* 0x000fc60000000017 */
[----:B------:R0:W-:Y:S01]  /*3af0*/  @!P1 STG.E.U8 desc[UR18][R6.64+0x29], R27 ;  /* 0x0000291b06009986 */ /* 0x0001e2000c101112 */
[----:B------:R-:W-:Y:S05]  /*3b00*/  @P2 BRA `(.L_x_82) ;  /* 0x0000000000042947 */ /* 0x000fea0003800000 */
[----:B------:R0:W5:Y:S02]  /*3b10*/  LDG.E.U8 R23, desc[UR18][R12.64+0x30] ;  /* 0x000030120c177981 */ /* 0x000164000c1e1100 */
.L_x_82:
[----:B------:R-:W-:Y:S05]  /*3b20*/  BSYNC B1 ;  /* 0x0000000000017941 */ /* 0x000fea0003800000 */
.L_x_81:
[----:B-----5:R-:W-:Y:S01]  /*3b30*/  LOP3.LUT R23, R23, 0xff, RZ, 0xc0, !PT ;  /* 0x000000ff17177812 */ /* 0x020fe200078ec0ff */
[----:B------:R-:W-:Y:S01]  /*3b40*/  BSSY B1, `(.L_x_83) ;  /* 0x000000c000017945 */ /* 0x000fe20003800000 */
[----:B------:R-:W-:Y:S02]  /*3b50*/  ISETP.GE.AND P1, PT, R26, 0x32, PT ;  /* 0x000000321a00780c */ /* 0x000fe40003f26270 */
[----:B------:R-:W-:Y:S02]  /*3b60*/  F2FP.F16.E4M3.UNPACK_B R23, R23 ;  /* 0x00000017ff17723e */ /* 0x000fe400020006ff */
[----:B------:R-:W-:-:S03]  /*3b70*/  ISETP.LT.OR P3, PT, R25, 0x1, !P1 ;  /* 0x000000011900780c */ /* 0x000fc60004f61670 */
        /* <DEDUP_REMOVED lines=8> */
.L_x_84:
[----:B------:R-:W-:Y:S05]  /*3c00*/  BSYNC B1 ;  /* 0x0000000000017941 */ /* 0x000fea0003800000 */
.L_x_83:
[----:B-----5:R-:W-:Y:S01]  /*3c10*/  LOP3.LUT R21, R21, 0xff, RZ, 0xc0, !PT ;  /* 0x000000ff15157812 */ /* 0x020fe200078ec0ff */
[----:B------:R-:W-:Y:S01]  /*3c20*/  BSSY B1, `(.L_x_85) ;  /* 0x000000b000017945 */ /* 0x000fe20003800000 */
[----:B------:R-:W-:Y:S02]  /*3c30*/  ISETP.LT.OR P0, PT, R25, 0x9, !P0 ;  /* 0x000000091900780c */ /* 0x000fe40004701670 */
[----:B------:R-:W-:-:S05]  /*3c40*/  F2FP.F16.E4M3.UNPACK_B R21, R21 ;  /* 0x00000015ff15723e */ /* 0x000fca00020006ff */
        /* <DEDUP_REMOVED lines=8> */
.L_x_86:
[----:B------:R-:W-:Y:S05]  /*3cd0*/  BSYNC B1 ;  /* 0x0000000000017941 */ /* 0x000fea0003800000 */
.L_x_85:
        /* <DEDUP_REMOVED lines=12> */
.L_x_88:
[----:B------:R-:W-:Y:S05]  /*3da0*/  BSYNC B1 ;  /* 0x0000000000017941 */ /* 0x000fea0003800000 */
.L_x_87:
        /* <DEDUP_REMOVED lines=13> */
.L_x_90:
[----:B------:R-:W-:Y:S05]  /*3e80*/  BSYNC B1 ;  /* 0x0000000000017941 */ /* 0x000fea0003800000 */
.L_x_89:
        /* <DEDUP_REMOVED lines=13> */
.L_x_92:
[----:B------:R-:W-:Y:S05]  /*3f60*/  BSYNC B1 ;  /* 0x0000000000017941 */ /* 0x000fea0003800000 */
.L_x_91:
[----:B-----5:R-:W-:Y:S01]  /*3f70*/  LOP3.LUT R15, R15, 0xff, RZ, 0xc0, !PT ;  /* 0x000000ff0f0f7812 */ /* 0x020fe200078ec0ff */
[----:B------:R-:W-:Y:S01]  /*3f80*/  BSSY B1, `(.L_x_93) ;  /* 0x000000b000017945 */ /* 0x000fe20003800000 */
[----:B------:R-:W-:Y:S02]  /*3f90*/  ISETP.LT.OR P0, PT, R25, 0x9, !P0 ;  /* 0x000000091900780c */ /* 0x000fe40004701670 */
[----:B------:R-:W-:Y:S02]  /*3fa0*/  F2FP.F16.E4M3.UNPACK_B R15, R15 ;  /* 0x0000000fff0f723e */ /* 0x000fe400020006ff */
[----:B0-2---:R-:W-:-:S03]  /*3fb0*/  PRMT R12, RZ, 0x7610, R12 ;  /* 0x00007610ff0c7816 */ /* 0x005fc6000000000c */
[----:B------:R-:W-:-:S05]  /*3fc0*/  HADD2.F32 R15, -RZ, R15.H0_H0 ;  /* 0x2000000fff0f7230 */ /* 0x000fca0000004100 */
[----:B------:R-:W-:-:S04]  /*3fd0*/  FMUL R15, R15, R10 ;  /* 0x0000000a0f0f7220 */ /* 0x000fc80000400000 */
[----:B------:R-:W-:-:S05]  /*3fe0*/  FFMA R15, R18, R3, R15 ;  /* 0x00000003120f7223 */ /* 0x000fca000000000f */
[----:B------:R-:W-:-:S05]  /*3ff0*/  F2FP.SATFINITE.E4M3.F32.PACK_AB_MERGE_C R15, RZ, R15, RZ ;  /* 0x0000000fff0f723e */ /* 0x000fca00048070ff */
[----:B------:R0:W-:Y:S01]  /*4000*/  @!P3 STG.E.U8 desc[UR18][R8.64+0x39], R15 ;  /* 0x0000390f0800b986 */ /* 0x0001e2000c101112 */
[----:B------:R-:W-:Y:S05]  /*4010*/  @P0 BRA `(.L_x_94) ;  /* 0x0000000000040947 */ /* 0x000fea0003800000 */
[----:B------:R2:W5:Y:S02]  /*4020*/  LDG.E.U8 R12, desc[UR18][R16.64+0x38] ;  /* 0x00003812100c7981 */ /* 0x000564000c1e1100 */
.L_x_94:
[----:B------:R-:W-:Y:S05]  /*4030*/  BSYNC B1 ;  /* 0x0000000000017941 */ /* 0x000fea0003800000 */
.L_x_93:
[----:B-----5:R-:W-:Y:S01]  /*4040*/  LOP3.LUT R12, R12, 0xff, RZ, 0xc0, !PT ;  /* 0x000000ff0c0c7812 */ /* 0x020fe200078ec0ff */
[----:B------:R-:W-:Y:S01]  /*4050*/  BSSY B1, `(.L_x_95) ;  /* 0x000000b000017945 */ /* 0x000fe20003800000 */
[----:B------:R-:W-:Y:S02]  /*4060*/  ISETP.LT.OR P1, PT, R25, 0x9, !P1 ;  /* 0x000000091900780c */ /* 0x000fe40004f21670 */
[----:B------:R-:W-:-:S05]  /*4070*/  F2FP.F16.E4M3.UNPACK_B R12, R12 ;  /* 0x0000000cff0c723e */ /* 0x000fca00020006ff */
[----:B01----:R-:W-:-:S05]  /*4080*/  HADD2.F32 R9, -RZ, R12.H0_H0 ;  /* 0x2000000cff097230 */ /* 0x003fca0000004100 */
[----:B------:R-:W-:-:S04]  /*4090*/  FMUL R8, R9, R10 ;  /* 0x0000000a09087220 */ /* 0x000fc80000400000 */
[----:B------:R-:W-:-:S05]  /*40a0*/  FFMA R8, R11, R3, R8 ;  /* 0x000000030b087223 */ /* 0x000fca0000000008 */
[----:B------:R-:W-:Y:S02]  /*40b0*/  F2FP.SATFINITE.E4M3.F32.PACK_AB_MERGE_C R9, RZ, R8, RZ ;  /* 0x00000008ff09723e */ /* 0x000fe400048070ff */
[----:B------:R-:W-:-:S03]  /*40c0*/  PRMT R8, RZ, 0x7610, R8 ;  /* 0x00007610ff087816 */ /* 0x000fc60000000008 */
[----:B------:R0:W-:Y:S01]  /*40d0*/  @!P0 STG.E.U8 desc[UR18][R6.64+0x38], R9 ;  /* 0x0000380906008986 */ /* 0x0001e2000c101112 */
[----:B------:R-:W-:Y:S05]  /*40e0*/  @P1 BRA `(.L_x_96) ;  /* 0x0000000000041947 */ /* 0x000fea0003800000 */
[----:B------:R1:W5:Y:S02]  /*40f0*/  LDG.E.U8 R8, desc[UR18][R16.64+0x39] ;  /* 0x0000391210087981 */ /* 0x000364000c1e1100 */
.L_x_96:
[----:B------:R-:W-:Y:S05]  /*4100*/  BSYNC B1 ;  /* 0x0000000000017941 */ /* 0x000fea0003800000 */
.L_x_95:
[----:B------:R-:W-:Y:S05]  /*4110*/  @P1 BRA `(.L_x_97) ;  /* 0x0000000800601947 */ /* 0x000fea0003800000 */
[----:B-----5:R-:W-:-:S04]  /*4120*/  LOP3.LUT R8, R8, 0xff, RZ, 0xc0, !PT ;  /* 0x000000ff08087812 */ /* 0x020fc800078ec0ff */
[----:B------:R-:W-:-:S05]  /*4130*/  F2FP.F16.E4M3.UNPACK_B R8, R8 ;  /* 0x00000008ff08723e */ /* 0x000fca00020006ff */
[----:B0-----:R-:W-:-:S05]  /*4140*/  HADD2.F32 R9, -RZ, R8.H0_H0 ;  /* 0x20000008ff097230 */ /* 0x001fca0000004100 */
[----:B------:R-:W-:-:S04]  /*4150*/  FMUL R9, R9, R10 ;  /* 0x0000000a09097220 */ /* 0x000fc80000400000 */
[----:B------:R-:W-:-:S05]  /*4160*/  FFMA R9, R14, R3, R9 ;  /* 0x000000030e097223 */ /* 0x000fca0000000009 */
[----:B------:R-:W-:-:S05]  /*4170*/  F2FP.SATFINITE.E4M3.F32.PACK_AB_MERGE_C R9, RZ, R9, RZ ;  /* 0x00000009ff09723e */ /* 0x000fca00048070ff */
[----:B------:R0:W-:Y:S01]  /*4180*/  STG.E.U8 desc[UR18][R6.64+0x39], R9 ;  /* 0x0000390906007986 */ /* 0x0001e2000c101112 */
[----:B------:R-:W-:Y:S05]  /*4190*/  BRA `(.L_x_97) ;  /* 0x0000000800407947 */ /* 0x000fea0003800000 */
.L_x_32:
[C---:B------:R-:W-:Y:S01]  /*41a0*/  ISETP.GE.AND P3, PT, R26.reuse, 0x1, PT ;  /* 0x000000011a00780c */ /* 0x040fe20003f66270 */
[-C--:B--2---:R-:W-:Y:S01]  /*41b0*/  FMUL R79, R79, R3.reuse ;  /* 0x000000034f4f7220 */ /* 0x084fe20000400000 */
[----:B------:R-:W-:Y:S01]  /*41c0*/  ISETP.GE.AND P0, PT, R26, 0x2, PT ;  /* 0x000000021a00780c */ /* 0x000fe20003f06270 */
[-C--:B------:R-:W-:Y:S01]  /*41d0*/  FMUL R78, R78, R3.reuse ;  /* 0x000000034e4e7220 */ /* 0x080fe20000400000 */
[----:B------:R-:W-:Y:S01]  /*41e0*/  ISETP.LT.OR P1, PT, R25, 0x1, !P3 ;  /* 0x000000011900780c */ /* 0x000fe20005f21670 */
[-C--:B------:R-:W-:Y:S01]  /*41f0*/  FMUL R77, R77, R3.reuse ;  /* 0x000000034d4d7220 */ /* 0x080fe20000400000 */
[C---:B------:R-:W-:Y:S01]  /*4200*/  ISETP.LT.OR P2, PT, R25.reuse, 0x1, !P0 ;  /* 0x000000011900780c */ /* 0x040fe20004741670 */
[-C--:B------:R-:W-:Y:S01]  /*4210*/  FMUL R76, R76, R3.reuse ;  /* 0x000000034c4c7220 */ /* 0x080fe20000400000 */
[----:B------:R-:W-:Y:S01]  /*4220*/  ISETP.LT.OR P3, PT, R25, 0x9, !P3 ;  /* 0x000000091900780c */ /* 0x000fe20005f61670 */
[----:B------:R-:W-:Y:S01]  /*4230*/  FMUL R75, R75, R3 ;  /* 0x000000034b4b7220 */ /* 0x000fe20000400000 */
[----:B------:R-:W-:Y:S01]  /*4240*/  F2FP.SATFINITE.E4M3.F32.PACK_AB_MERGE_C R79, RZ, R79, RZ ;  /* 0x0000004fff4f723e */ /* 0x000fe200048070ff */
[-C--:B------:R-:W-:Y:S01]  /*4250*/  FMUL R74, R74, R3.reuse ;  /* 0x000000034a4a7220 */ /* 0x080fe20000400000 */
[----:B------:R-:W-:Y:S01]  /*4260*/  F2FP.SATFINITE.E4M3.F32.PACK_AB_MERGE_C R13, RZ, R78, RZ ;  /* 0x0000004eff0d723e */ /* 0x000fe200048070ff */
[----:B------:R-:W-:Y:S01]  /*4270*/  FMUL R73, R73, R3 ;  /* 0x0000000349497220 */ /* 0x000fe20000400000 */
[----:B------:R-:W-:Y:S01]  /*4280*/  F2FP.SATFINITE.E4M3.F32.PACK_AB_MERGE_C R77, RZ, R77, RZ ;  /* 0x0000004dff4d723e */ /* 0x000fe200048070ff */
[-C--:B------:R-:W-:Y:S01]  /*4290*/  FMUL R72, R72, R3.reuse ;  /* 0x0000000348487220 */ /* 0x080fe20000400000 */
[----:B------:R-:W-:Y:S01]  /*42a0*/  ISETP.LT.OR P0, PT, R25, 0x9, !P0 ;  /* 0x000000091900780c */ /* 0x000fe20004701670 */
[----:B------:R-:W-:Y:S01]  /*42b0*/  @!P1 STG.E.U8 desc[UR18][R8.64], R79 ;  /* 0x0000004f08009986 */ /* 0x000fe2000c101112 */
[C---:B------:R-:W-:Y:S01]  /*42c0*/  ISETP.GE.AND P1, PT, R26.reuse, 0x9, PT ;  /* 0x000000091a00780c */ /* 0x040fe20003f26270 */
[----:B------:R-:W-:Y:S01]  /*42d0*/  FMUL R71, R71, R3 ;  /* 0x0000000347477220 */ /* 0x000fe20000400000 */
[----:B------:R-:W-:Y:S01]  /*42e0*/  F2FP.SATFINITE.E4M3.F32.PACK_AB_MERGE_C R75, RZ, R75, RZ ;  /* 0x0000004bff4b723e */ /* 0x000fe200048070ff */
[----:B------:R0:W-:Y:S01]  /*42f0*/  @!P2 STG.E.U8 desc[UR18][R8.64+0x1], R13 ;  /* 0x0000010d0800a986 */ /* 0x0001e2000c101112 */
[----:B------:R-:W-:Y:S01]  /*4300*/  ISETP.GE.AND P2, PT, R26, 0xa, PT ;  /* 0x0000000a1a00780c */ /* 0x000fe20003f46270 */
[-C--:B------:R-:W-:Y:S01]  /*4310*/  FMUL R70, R70, R3.reuse ;  /* 0x0000000346467220 */ /* 0x080fe20000400000 */
[----:B------:R-:W-:Y:S01]  /*4320*/  F2FP.SATFINITE.E4M3.F32.PACK_AB_MERGE_C R17, RZ, R74, RZ ;  /* 0x0000004aff11723e */ /* 0x000fe200048070ff */
[----:B------:R-:W-:Y:S01]  /*4330*/  @!P3 STG.E.U8 desc[UR18][R6.64], R77 ;  /* 0x0000004d0600b986 */ /* 0x000fe2000c101112 */
[C---:B------:R-:W-:Y:S01]  /*4340*/  ISETP.LT.OR P3, PT, R25.reuse, 0x1, !P1 ;  /* 0x000000011900780c */ /* 0x040fe20004f61670 */
[-C--:B------:R-:W-:Y:S01]  /*4350*/  FMUL R68, R68, R3.reuse ;  /* 0x0000000344447220 */ /* 0x080fe20000400000 */
[----:B------:R-:W-:Y:S01]  /*4360*/  ISETP.LT.OR P5, PT, R25, 0x1, !P2 ;  /* 0x000000011900780c */ /* 0x000fe200057a1670 */
[-C--:B------:R-:W-:Y:S01]  /*4370*/  FMUL R67, R67, R3.reuse ;  /* 0x0000000343437220 */ /* 0x080fe20000400000 */
[----:B------:R-:W-:Y:S01]  /*4380*/  ISETP.LT.OR P1, PT, R25, 0x9, !P1 ;  /* 0x000000091900780c */ /* 0x000fe20004f21670 */
[----:B------:R-:W-:Y:S01]  /*4390*/  FMUL R65, R65, R3 ;  /* 0x0000000341417220 */ /* 0x000fe20000400000 */
[----:B------:R-:W-:Y:S01]  /*43a0*/  F2FP.SATFINITE.E4M3.F32.PACK_AB_MERGE_C R73, RZ, R73, RZ ;  /* 0x00000049ff49723e */ /* 0x000fe200048070ff */
[-C--:B------:R-:W-:Y:S01]  /*43b0*/  FMUL R66, R66, R3.reuse ;  /* 0x0000000342427220 */ /* 0x080fe20000400000 */
[----:B0-----:R-:W-:Y:S01]  /*43c0*/  F2FP.SATFINITE.E4M3.F32.PACK_AB_MERGE_C R13, RZ, R76, RZ ;  /* 0x0000004cff0d723e */ /* 0x001fe200048070ff */
[-C--:B------:R-:W-:Y:S01]  /*43d0*/  FMUL R64, R64, R3.reuse ;  /* 0x0000000340407220 */ /* 0x080fe20000400000 */
[----:B------:R-:W-:Y:S01]  /*43e0*/  ISETP.LT.OR P2, PT, R25, 0x9, !P2 ;  /* 0x000000091900780c */ /* 0x000fe20005741670 */
[-C--:B------:R-:W-:Y:S01]  /*43f0*/  FMUL R63, R63, R3.reuse ;  /* 0x000000033f3f7220 */ /* 0x080fe20000400000 */
[----:B------:R-:W-:Y:S01]  /*4400*/  F2FP.SATFINITE.E4M3.F32.PACK_AB_MERGE_C R27, RZ, R72, RZ ;  /* 0x00000048ff1b723e */ /* 0x000fe200048070ff */
[----:B------:R0:W-:Y:S01]  /*4410*/  @!P0 STG.E.U8 desc[UR18][R6.64+0x1], R13 ;  /* 0x0000010d06008986 */ /* 0x0001e2000c101112 */
[C---:B------:R-:W-:Y:S01]  /*4420*/  ISETP.GE.AND P0, PT, R26.reuse, 0x11, PT ;  /* 0x000000111a00780c */ /* 0x040fe20003f06270 */
[----:B------:R-:W-:Y:S01]  /*4430*/  FMUL R61, R61, R3 ;  /* 0x000000033d3d7220 */ /* 0x000fe20000400000 */
[----:B------:R-:W-:Y:S01]  /*4440*/  F2FP.SATFINITE.E4M3.F32.PACK_AB_MERGE_C R71, RZ, R71, RZ ;  /* 0x00000047ff47723e */ /* 0x000fe200048070ff */
[----:B------:R-:W-:Y:S01]  /*4450*/  @!P3 STG.E.U8 desc[UR18][R8.64+0x8], R75 ;  /* 0x0000084b0800b986 */ /* 0x000fe2000c101112 */
[----:B------:R-:W-:Y:S01]  /*4460*/  ISETP.GE.AND P3, PT, R26, 0x12, PT ;  /* 0x000000121a00780c */ /* 0x000fe20003f66270 */
[----:B------:R-:W-:Y:S01]  /*4470*/  FMUL R62, R62, R3 ;  /* 0x000000033e3e7220 */ /* 0x000fe20000400000 */
[----:B------:R-:W-:Y:S01]  /*4480*/  F2FP.SATFINITE.E4M3.F32.PACK_AB_MERGE_C R67, RZ, R67, RZ ;  /* 0x00000043ff43723e */ /* 0x000fe200048070ff */
[----:B------:R1:W-:Y:S01]  /*4490*/  @!P5 STG.E.U8 desc[UR18][R8.64+0x9], R17 ;  /* 0x000009110800d986 */ /* 0x0003e2000c101112 */
[----:B------:R-:W-:Y:S01]  /*44a0*/  ISETP.LT.OR P5, PT, R25, 0x1, !P3 ;  /* 0x000000011900780c */ /* 0x000fe20005fa1670 */
[-C--:B------:R-:W-:Y:S01]  /*44b0*/  FMUL R59, R59, R3.reuse ;  /* 0x000000033b3b7220 */ /* 0x080fe20000400000 */
[C---:B------:R-:W-:Y:S01]  /*44c0*/  ISETP.LT.OR P3, PT, R25.reuse, 0x9, !P3 ;  /* 0x000000091900780c */ /* 0x040fe20005f61670 */
[----:B------:R-:W-:Y:S01]  /*44d0*/  @!P1 STG.E.U8 desc[UR18][R6.64+0x8], R73 ;  /* 0x0000084906009986 */ /* 0x000fe2000c101112 */
[----:B------:R-:W-:Y:S01]  /*44e0*/  ISETP.LT.OR P1, PT, R25, 0x1, !P0 ;  /* 0x000000011900780c */ /* 0x000fe20004721670 */
[-C--:B------:R-:W-:Y:S01]  /*44f0*/  FMUL R60, R60, R3.reuse ;  /* 0x000000033c3c7220 */ /* 0x080fe20000400000 */
[----:B0-----:R-:W-:Y:S01]  /*4500*/  F2FP.SATFINITE.E4M3.F32.PACK_AB_MERGE_C R13, RZ, R70, RZ ;  /* 0x00000046ff0d723e */ /* 0x001fe200048070ff */
[----:B------:R-:W-:Y:S01]  /*4510*/  @!P2 STG.E.U8 desc[UR18][R6.64+0x9], R27 ;  /* 0x0000091b0600a986 */ /* 0x000fe2000c101112 */
[----:B------:R-:W-:Y:S01]  /*4520*/  ISETP.GE.AND P2, PT, R26, 0x19, PT ;  /* 0x000000191a00780c */ /* 0x000fe20003f46270 */
[-C--:B------:R-:W-:Y:S01]  /*4530*/  FMUL R57, R57, R3.reuse ;  /* 0x0000000339397220 */ /* 0x080fe20000400000 */
[C---:B------:R-:W-:Y:S01]  /*4540*/  ISETP.LT.OR P0, PT, R25.reuse, 0x9, !P0 ;  /* 0x000000091900780c */ /* 0x040fe20004701670 */
[-C--:B------:R-:W-:Y:S01]  /*4550*/  FMUL R58, R58, R3.reuse ;  /* 0x000000033a3a7220 */ /* 0x080fe20000400000 */
[----:B------:R-:W-:Y:S01]  /*4560*/  ISETP.LT.OR P6, PT, R25, 0x1, !P2 ;  /* 0x000000011900780c */ /* 0x000fe200057c1670 */
[----:B------:R0:W-:Y:S01]  /*4570*/  @!P5 STG.E.U8 desc[UR18][R8.64+0x11], R13 ;  /* 0x0000110d0800d986 */ /* 0x0001e2000c101112 */
[----:B-1----:R-:W-:Y:S01]  /*4580*/  F2FP.SATFINITE.E4M3.F32.PACK_AB_MERGE_C R17, RZ, R68, RZ ;  /* 0x00000044ff11723e */ /* 0x002fe200048070ff */
[----:B------:R-:W-:Y:S01]  /*4590*/  FMUL R56, R56, R3 ;  /* 0x0000000338387220 */ /* 0x000fe20000400000 */
[----:B------:R-:W-:Y:S01]  /*45a0*/  F2FP.SATFINITE.E4M3.F32.PACK_AB_MERGE_C R65, RZ, R65, RZ ;  /* 0x00000041ff41723e */ /* 0x000fe200048070ff */
[----:B------:R-:W-:Y:S01]  /*45b0*/  @!P1 STG.E.U8 desc[UR18][R8.64+0x10], R71 ;  /* 0x0000104708009986 */ /* 0x000fe2000c101112 */
[----:B------:R-:W-:Y:S01]  /*45c0*/  ISETP.GE.AND P1, PT, R26, 0x1a, PT ;  /* 0x0000001a1a00780c */ /* 0x000fe20003f26270 */
[-C--:B------:R-:W-:Y:S01]  /*45d0*/  FMUL R23, R23, R3.reuse ;  /* 0x0000000317177220 */ /* 0x080fe20000400000 */
[C---:B------:R-:W-:Y:S01]  /*45e0*/  ISETP.LT.OR P2, PT, R25.reuse, 0x9, !P2 ;  /* 0x000000091900780c */ /* 0x040fe20005741670 */
[----:B------:R1:W-:Y:S01]  /*45f0*/  @!P3 STG.E.U8 desc[UR18][R6.64+0x11], R17 ;  /* 0x000011110600b986 */ /* 0x0003e2000c101112 */
[----:B------:R-:W-:Y:S01]  /*4600*/  ISETP.LT.OR P5, PT, R25, 0x1, !P1 ;  /* 0x000000011900780c */ /* 0x000fe20004fa1670 */
[-C--:B------:R-:W-:Y:S01]  /*4610*/  FMUL R21, R21, R3.reuse ;  /* 0x0000000315157220 */ /* 0x080fe20000400000 */
[----:B------:R-:W-:Y:S01]  /*4620*/  ISETP.LT.OR P3, PT, R25, 0x9, !P1 ;  /* 0x000000091900780c */ /* 0x000fe20004f61670 */
[----:B------:R-:W-:Y:S01]  /*4630*/  @!P0 STG.E.U8 desc[UR18][R6.64+0x10], R67 ;  /* 0x0000104306008986 */ /* 0x000fe2000c101112 */
[----:B0-----:R-:W-:Y:S01]  /*4640*/  F2FP.SATFINITE.E4M3.F32.PACK_AB_MERGE_C R13, RZ, R66, RZ ;  /* 0x00000042ff0d723e */ /* 0x001fe200048070ff */
[-C--:B------:R-:W-:Y:S01]  /*4650*/  FMUL R22, R22, R3.reuse ;  /* 0x0000000316167220 */ /* 0x080fe20000400000 */
[C---:B------:R-:W-:Y:S01]  /*4660*/  ISETP.GE.AND P0, PT, R26.reuse, 0x21, PT ;  /* 0x000000211a00780c */ /* 0x040fe20003f06270 */
[----:B------:R-:W-:Y:S01]  /*4670*/  @!P6 STG.E.U8 desc[UR18][R8.64+0x18], R65 ;  /* 0x000018410800e986 */ /* 0x000fe2000c101112 */
[----:B------:R-:W-:Y:S01]  /*4680*/  ISETP.GE.AND P1, PT, R26, 0x22, PT ;  /* 0x000000221a00780c */ /* 0x000fe20003f26270 */
[-C--:B------:R-:W-:Y:S01]  /*4690*/  FMUL R19, R19, R3.reuse ;  /* 0x0000000313137220 */ /* 0x080fe20000400000 */
[C---:B------:R-:W-:Y:S01]  /*46a0*/  ISETP.LT.OR P6, PT, R25.reuse, 0x1, !P0 ;  /* 0x000000011900780c */ /* 0x040fe200047c1670 */
[-C--:B------:R-:W-:Y:S01]  /*46b0*/  FMUL R20, R20, R3.reuse ;  /* 0x0000000314147220 */ /* 0x080fe20000400000 */
[----:B-1----:R-:W-:Y:S01]  /*46c0*/  F2FP.SATFINITE.E4M3.F32.PACK_AB_MERGE_C R17, RZ, R64, RZ ;  /* 0x00000040ff11723e */ /* 0x002fe200048070ff */
[----:B------:R0:W-:Y:S01]  /*46d0*/  @!P5 STG.E.U8 desc[UR18][R8.64+0x19], R13 ;  /* 0x0000190d0800d986 */ /* 0x0001e2000c101112 */
[----:B------:R-:W-:Y:S01]  /*46e0*/  ISETP.LT.OR P5, PT, R25, 0x1, !P1 ;  /* 0x000000011900780c */ /* 0x000fe20004fa1670 */
[----:B------:R-:W-:Y:S01]  /*46f0*/  FMUL R15, R15, R3 ;  /* 0x000000030f0f7220 */ /* 0x000fe20000400000 */
[----:B------:R-:W-:Y:S01]  /*4700*/  F2FP.SATFINITE.E4M3.F32.PACK_AB_MERGE_C R63, RZ, R63, RZ ;  /* 0x0000003fff3f723e */ /* 0x000fe200048070ff */
[----:B------:R1:W-:Y:S01]  /*4710*/  @!P3 STG.E.U8 desc[UR18][R6.64+0x19], R17 ;  /* 0x000019110600b986 */ /* 0x0003e2000c101112 */
[----:B------:R-:W-:Y:S01]  /*4720*/  F2FP.SATFINITE.E4M3.F32.PACK_AB_MERGE_C R61, RZ, R61, RZ ;  /* 0x0000003dff3d723e */ /* 0x000fe200048070ff */
[-C--:B------:R-:W-:Y:S01]  /*4730*/  FMUL R18, R18, R3.reuse ;  /* 0x0000000312127220 */ /* 0x080fe20000400000 */
[----:B------:R-:W-:Y:S01]  /*4740*/  F2FP.SATFINITE.E4M3.F32.PACK_AB_MERGE_C R27, RZ, R62, RZ ;  /* 0x0000003eff1b723e */ /* 0x000fe200048070ff */
[----:B------:R-:W-:Y:S01]  /*4750*/  @!P2 STG.E.U8 desc[UR18][R6.64+0x18], R63 ;  /* 0x0000183f0600a986 */ /* 0x000fe2000c101112 */
[----:B------:R-:W-:Y:S01]  /*4760*/  ISETP.LT.OR P3, PT, R25, 0x9, !P1 ;  /* 0x000000091900780c */ /* 0x000fe20004f61670 */
[-C--:B------:R-:W-:Y:S01]  /*4770*/  FMUL R11, R11, R3.reuse ;  /* 0x000000030b0b7220 */ /* 0x080fe20000400000 */
[----:B------:R-:W-:Y:S01]  /*4780*/  ISETP.GE.AND P2, PT, R26, 0x29, PT ;  /* 0x000000291a00780c */ /* 0x000fe20003f46270 */
[----:B------:R-:W-:Y:S01]  /*4790*/  @!P6 STG.E.U8 desc[UR18][R8.64+0x20], R61 ;  /* 0x0000203d0800e986 */ /* 0x000fe2000c101112 */
[C---:B------:R-:W-:Y:S01]  /*47a0*/  ISETP.LT.OR P0, PT, R25.reuse, 0x9, !P0 ;  /* 0x000000091900780c */ /* 0x040fe20004701670 */
[----:B------:R-:W-:Y:S01]  /*47b0*/  FMUL R14, R14, R3 ;  /* 0x000000030e0e7220 */ /* 0x000fe20000400000 */
[----:B------:R-:W-:Y:S01]  /*47c0*/  ISETP.GE.AND P1, PT, R26, 0x2a, PT ;  /* 0x0000002a1a00780c */ /* 0x000fe20003f26270 */
[----:B------:R-:W-:Y:S01]  /*47d0*/  @!P5 STG.E.U8 desc[UR18][R8.64+0x21], R27 ;  /* 0x0000211b0800d986 */ /* 0x000fe2000c101112 */
[----:B------:R-:W-:-:S02]  /*47e0*/  ISETP.LT.OR P6, PT, R25, 0x1, !P2 ;  /* 0x000000011900780c */ /* 0x000fc400057c1670 */
[C---:B------:R-:W-:Y:S02]  /*47f0*/  ISETP.LT.OR P5, PT, R25.reuse, 0x1, !P1 ;  /* 0x000000011900780c */ /* 0x040fe40004fa1670 */
[----:B------:R-:W-:Y:S02]  /*4800*/  F2FP.SATFINITE.E4M3.F32.PACK_AB_MERGE_C R59, RZ, R59, RZ ;  /* 0x0000003bff3b723e */ /* 0x000fe400048070ff */
[----:B0-----:R-:W-:Y:S02]  /*4810*/  F2FP.SATFINITE.E4M3.F32.PACK_AB_MERGE_C R13, RZ, R60, RZ ;  /* 0x0000003cff0d723e */ /* 0x001fe400048070ff */
[----:B------:R-:W-:Y:S01]  /*4820*/  F2FP.SATFINITE.E4M3.F32.PACK_AB_MERGE_C R57, RZ, R57, RZ ;  /* 0x00000039ff39723e */ /* 0x000fe200048070ff */
[----:B------:R-:W-:Y:S01]  /*4830*/  @!P0 STG.E.U8 desc[UR18][R6.64+0x20], R59 ;  /* 0x0000203b06008986 */ /* 0x000fe2000c101112 */
[----:B-1----:R-:W-:Y:S02]  /*4840*/  F2FP.SATFINITE.E4M3.F32.PACK_AB_MERGE_C R17, RZ, R58, RZ ;  /* 0x0000003aff11723e */ /* 0x002fe400048070ff */
[C---:B------:R-:W-:Y:S01]  /*4850*/  ISETP.LT.OR P1, PT, R25.reuse, 0x9, !P1 ;  /* 0x000000091900780c */ /* 0x040fe20004f21670 */
[----:B------:R0:W-:Y:S01]  /*4860*/  @!P3 STG.E.U8 desc[UR18][R6.64+0x21], R13 ;  /* 0x0000210d0600b986 */ /* 0x0001e2000c101112 */
[----:B------:R-:W-:-:S02]  /*4870*/  ISETP.LT.OR P2, PT, R25, 0x9, !P2 ;  /* 0x000000091900780c */ /* 0x000fc40005741670 */
[C---:B------:R-:W-:Y:S01]  /*4880*/  ISETP.GE.AND P3, PT, R26.reuse, 0x31, PT ;  /* 0x000000311a00780c */ /* 0x040fe20003f66270 */
[----:B------:R-:W-:Y:S01]  /*4890*/  @!P6 STG.E.U8 desc[UR18][R8.64+0x28], R57 ;  /* 0x000028390800e986 */ /* 0x000fe2000c101112 */
[----:B------:R-:W-:Y:S02]  /*48a0*/  ISETP.GE.AND P0, PT, R26, 0x32, PT ;  /* 0x000000321a00780c */ /* 0x000fe40003f06270 */
[----:B------:R-:W-:Y:S01]  /*48b0*/  F2FP.SATFINITE.E4M3.F32.PACK_AB_MERGE_C R23, RZ, R23, RZ ;  /* 0x00000017ff17723e */ /* 0x000fe200048070ff */
[----:B------:R1:W-:Y:S01]  /*48c0*/  @!P5 STG.E.U8 desc[UR18][R8.64+0x29], R17 ;  /* 0x000029110800d986 */ /* 0x0003e2000c101112 */
[C---:B------:R-:W-:Y:S02]  /*48d0*/  ISETP.LT.OR P5, PT, R25.reuse, 0x1, !P3 ;  /* 0x000000011900780c */ /* 0x040fe40005fa1670 */
[----:B------:R-:W-:Y:S02]  /*48e0*/  ISETP.LT.OR P6, PT, R25, 0x1, !P0 ;  /* 0x000000011900780c */ /* 0x000fe400047c1670 */
[----:B0-----:R-:W-:Y:S01]  /*48f0*/  F2FP.SATFINITE.E4M3.F32.PACK_AB_MERGE_C R13, RZ, R56, RZ ;  /* 0x00000038ff0d723e */ /* 0x001fe200048070ff */
[----:B------:R-:W-:Y:S01]  /*4900*/  @!P2 STG.E.U8 desc[UR18][R6.64+0x28], R23 ;  /* 0x000028170600a986 */ /* 0x000fe2000c101112 */
[----:B------:R-:W-:-:S02]  /*4910*/  F2FP.SATFINITE.E4M3.F32.PACK_AB_MERGE_C R21, RZ, R21, RZ ;  /* 0x00000015ff15723e */ /* 0x000fc400048070ff */
[C---:B------:R-:W-:Y:S01]  /*4920*/  ISETP.GE.AND P2, PT, R26.reuse, 0x3a, PT ;  /* 0x0000003a1a00780c */ /* 0x040fe20003f46270 */
[----:B------:R0:W-:Y:S01]  /*4930*/  @!P1 STG.E.U8 desc[UR18][R6.64+0x29], R13 ;  /* 0x0000290d06009986 */ /* 0x0001e2000c101112 */
[C---:B------:R-:W-:Y:S02]  /*4940*/  ISETP.LT.OR P1, PT, R25.reuse, 0x9, !P3 ;  /* 0x000000091900780c */ /* 0x040fe40005f21670 */
[----:B-1----:R-:W-:Y:S01]  /*4950*/  F2FP.SATFINITE.E4M3.F32.PACK_AB_MERGE_C R17, RZ, R22, RZ ;  /* 0x00000016ff11723e */ /* 0x002fe200048070ff */
[----:B------:R-:W-:Y:S01]  /*4960*/  @!P5 STG.E.U8 desc[UR18][R8.64+0x30], R21 ;  /* 0x000030150800d986 */ /* 0x000fe2000c101112 */
[----:B------:R-:W-:Y:S02]  /*4970*/  ISETP.GE.AND P3, PT, R26, 0x39, PT ;  /* 0x000000391a00780c */ /* 0x000fe40003f66270 */
[C---:B------:R-:W-:Y:S01]  /*4980*/  ISETP.LT.OR P0, PT, R25.reuse, 0x9, !P0 ;  /* 0x000000091900780c */ /* 0x040fe20004701670 */
[----:B------:R1:W-:Y:S01]  /*4990*/  @!P6 STG.E.U8 desc[UR18][R8.64+0x31], R17 ;  /* 0x000031110800e986 */ /* 0x0003e2000c101112 */
[----:B------:R-:W-:-:S02]  /*49a0*/  ISETP.LT.OR P5, PT, R25, 0x1, !P3 ;  /* 0x000000011900780c */ /* 0x000fc40005fa1670 */
[C---:B------:R-:W-:Y:S02]  /*49b0*/  ISETP.LT.OR P6, PT, R25.reuse, 0x1, !P2 ;  /* 0x000000011900780c */ /* 0x040fe400057c1670 */
[C---:B------:R-:W-:Y:S02]  /*49c0*/  ISETP.LT.OR P3, PT, R25.reuse, 0x9, !P3 ;  /* 0x000000091900780c */ /* 0x040fe40005f61670 */
[----:B------:R-:W-:Y:S02]  /*49d0*/  ISETP.LT.OR P2, PT, R25, 0x9, !P2 ;  /* 0x000000091900780c */ /* 0x000fe40005741670 */
[----:B------:R-:W-:Y:S02]  /*49e0*/  F2FP.SATFINITE.E4M3.F32.PACK_AB_MERGE_C R19, RZ, R19, RZ ;  /* 0x00000013ff13723e */ /* 0x000fe400048070ff */
[----:B0-----:R-:W-:Y:S02]  /*49f0*/  F2FP.SATFINITE.E4M3.F32.PACK_AB_MERGE_C R13, RZ, R20, RZ ;  /* 0x00000014ff0d723e */ /* 0x001fe400048070ff */
[----:B------:R-:W-:Y:S01]  /*4a00*/  F2FP.SATFINITE.E4M3.F32.PACK_AB_MERGE_C R15, RZ, R15, RZ ;  /* 0x0000000fff0f723e */ /* 0x000fe200048070ff */
[----:B------:R0:W-:Y:S01]  /*4a10*/  @!P1 STG.E.U8 desc[UR18][R6.64+0x30], R19 ;  /* 0x0000301306009986 */ /* 0x0001e2000c101112 */
[----:B-1----:R-:W-:-:S02]  /*4a20*/  F2FP.SATFINITE.E4M3.F32.PACK_AB_MERGE_C R17, RZ, R18, RZ ;  /* 0x00000012ff11723e */ /* 0x002fc400048070ff */
[----:B------:R-:W-:Y:S01]  /*4a30*/  F2FP.SATFINITE.E4M3.F32.PACK_AB_MERGE_C R11, RZ, R11, RZ ;  /* 0x0000000bff0b723e */ /* 0x000fe200048070ff */
[----:B------:R0:W-:Y:S01]  /*4a40*/  @!P0 STG.E.U8 desc[UR18][R6.64+0x31], R13 ;  /* 0x0000310d06008986 */ /* 0x0001e2000c101112 */
[----:B------:R-:W-:-:S03]  /*4a50*/  F2FP.SATFINITE.E4M3.F32.PACK_AB_MERGE_C R21, RZ, R14, RZ ;  /* 0x0000000eff15723e */ /* 0x000fc600048070ff */
[----:B------:R0:W-:Y:S04]  /*4a60*/  @!P5 STG.E.U8 desc[UR18][R8.64+0x38], R15 ;  /* 0x0000380f0800d986 */ /* 0x0001e8000c101112 */
[----:B------:R0:W-:Y:S04]  /*4a70*/  @!P6 STG.E.U8 desc[UR18][R8.64+0x39], R17 ;  /* 0x000039110800e986 */ /* 0x0001e8000c101112 */
[----:B------:R0:W-:Y:S04]  /*4a80*/  @!P3 STG.E.U8 desc[UR18][R6.64+0x38], R11 ;  /* 0x0000380b0600b986 */ /* 0x0001e8000c101112 */
[----:B------:R0:W-:Y:S02]  /*4a90*/  @!P2 STG.E.U8 desc[UR18][R6.64+0x39], R21 ;  /* 0x000039150600a986 */ /* 0x0001e4000c101112 */
.L_x_97:
[----:B------:R-:W-:Y:S05]  /*4aa0*/  BSYNC B0 ;  /* 0x0000000000007941 */ /* 0x000fea0003800000 */
.L_x_31:
[----:B------:R-:W-:Y:S01]  /*4ab0*/  ULDC UR6, c[0x0][0xc] ;  /* 0x0000030000067ab9 */ /* 0x000fe20000000800 */
[----:B------:R-:W-:Y:S01]  /*4ac0*/  ULDC UR7, c[0x0][0x10] ;  /* 0x0000040000077ab9 */ /* 0x000fe20000000800 */
[----:B0-----:R-:W0:Y:S01]  /*4ad0*/  LDC R9, c[0x0][0x14] ;  /* 0x00000500ff097b82 */ /* 0x001e220000000800 */
[----:B------:R-:W-:Y:S01]  /*4ae0*/  UIMAD.WIDE.U32 UR6, UR6, UR7, URZ ;  /* 0x00000007060672a5 */ /* 0x000fe2000f8e003f */
[----:B------:R-:W-:Y:S02]  /*4af0*/  IMAD.MOV.U32 R6, RZ, RZ, R0 ;  /* 0x000000ffff067224 */ /* 0x000fe400078e0000 */
[----:B------:R-:W-:Y:S02]  /*4b00*/  IMAD.MOV.U32 R7, RZ, RZ, R5 ;  /* 0x000000ffff077224 */ /* 0x000fe400078e0005 */
[----:B------:R-:W-:Y:S02]  /*4b10*/  IMAD.MOV.U32 R12, RZ, RZ, -0x1 ;  /* 0xffffffffff0c7424 */ /* 0x000fe400078e00ff */
[----:B------:R-:W-:-:S02]  /*4b20*/  IMAD.MOV.U32 R69, RZ, RZ, -0x1 ;  /* 0xffffffffff457424 */ /* 0x000fc400078e00ff */
[----:B0-----:R-:W-:-:S04]  /*4b30*/  IMAD.WIDE.U32 R6, R9, UR6, R6 ;  /* 0x0000000609067c25 */ /* 0x001fc8000f8e0006 */
[----:B------:R-:W-:Y:S01]  /*4b40*/  IMAD R5, R9, UR7, RZ ;  /* 0x0000000709057c24 */ /* 0x000fe2000f8e02ff */
[----:B------:R-:W-:Y:S01]  /*4b50*/  ULDC.64 UR6, c[0x0][0x650] ;  /* 0x0001940000067ab9 */ /* 0x000fe20000000a00 */
[----:B------:R-:W-:Y:S01]  /*4b60*/  IMAD.MOV.U32 R0, RZ, RZ, R6 ;  /* 0x000000ffff007224 */ /* 0x000fe200078e0006 */
[----:B------:R-:W-:Y:S01]  /*4b70*/  ISETP.GE.U32.AND P0, PT, R6, UR6, PT ;  /* 0x0000000606007c0c */ /* 0x000fe2000bf06070 */
[----:B------:R-:W-:Y:S01]  /*4b80*/  IMAD.IADD R5, R7, 0x1, R5 ;  /* 0x0000000107057824 */ /* 0x000fe200078e0205 */
[----:B------:R-:W-:-:S04]  /*4b90*/  PRMT R7, RZ, 0x7610, R7 ;  /* 0x00007610ff077816 */ /* 0x000fc80000000007 */
[----:B------:R-:W-:-:S13]  /*4ba0*/  ISETP.GE.U32.AND.EX P0, PT, R5, UR7, PT, P0 ;  /* 0x0000000705007c0c */ /* 0x000fda000bf06100 */
[----:B------:R-:W-:Y:S05]  /*4bb0*/  @P0 BRA `(.L_x_98) ;  /* 0x0000000400640947 */ /* 0x000fea0003800000 */
[----:B------:R-:W0:Y:S01]  /*4bc0*/  S2R R20, SR_CTAID.X ;  /* 0x0000000000147919 */ /* 0x000e220000002500 */
[----:B------:R-:W0:Y:S01]  /*4bd0*/  LDC.64 R14, c[0x0][0x628] ;  /* 0x00018a00ff0e7b82 */ /* 0x000e220000000a00 */
[----:B------:R-:W-:Y:S01]  /*4be0*/  ULDC UR6, c[0x0][0x150] ;  /* 0x0000540000067ab9 */ /* 0x000fe20000000800 */
[----:B------:R-:W-:Y:S01]  /*4bf0*/  IMAD.MOV.U32 R12, RZ, RZ, R0 ;  /* 0x000000ffff0c7224 */ /* 0x000fe200078e0000 */
[----:B------:R-:W0:Y:S01]  /*4c00*/  S2R R22, SR_CTAID.Y ;  /* 0x0000000000167919 */ /* 0x000e220000002600 */
[----:B------:R-:W-:-:S04]  /*4c10*/  IMAD.MOV.U32 R13, RZ, RZ, R5 ;  /* 0x000000ffff0d7224 */ /* 0x000fc800078e0005 */
[----:B------:R-:W0:Y:S08]  /*4c20*/  LDC R23, c[0x0][0x144] ;  /* 0x00005100ff177b82 */ /* 0x000e300000000800 */
[----:B-1234-:R-:W1:Y:S08]  /*4c30*/  LDC R16, c[0x0][0x630] ;  /* 0x00018c00ff107b82 */ /* 0x01ee700000000800 */
[----:B------:R-:W2:Y:S01]  /*4c40*/  LDC.64 R18, c[0x0][0x620] ;  /* 0x00018800ff127b82 */ /* 0x000ea20000000a00 */
[----:B0-----:R-:W-:-:S04]  /*4c50*/  ISETP.NE.U32.AND P0, PT, R14, RZ, PT ;  /* 0x000000ff0e00720c */ /* 0x001fc80003f05070 */
[----:B------:R-:W-:Y:S02]  /*4c60*/  ISETP.NE.AND.EX P0, PT, R15, RZ, PT, P0 ;  /* 0x000000ff0f00720c */ /* 0x000fe40003f05300 */
[----:B------:R-:W-:-:S05]  /*4c70*/  I2FP.F32.U32 R6, R20 ;  /* 0x0000001400067245 */ /* 0x000fca0000201000 */
[----:B------:R-:W-:-:S04]  /*4c80*/  FMUL R6, R6, UR6 ;  /* 0x0000000606067c20 */ /* 0x000fc80008400000 */
[----:B------:R0:W3:Y:S02]  /*4c90*/  F2I.U32.TRUNC.NTZ R21, R6 ;  /* 0x0000000600157305 */ /* 0x0000e4000020f000 */
[----:B-1----:R-:W-:Y:S05]  /*4ca0*/  @!P0 BRA `(.L_x_99) ;  /* 0x0000000000288947 */ /* 0x002fea0003800000 */
[----:B------:R-:W1:Y:S02]  /*4cb0*/  LDC R7, c[0x0][0x634] ;  /* 0x00018d00ff077b82 */ /* 0x000e640000000800 */
[----:B-1----:R-:W-:-:S05]  /*4cc0*/  IADD3 R11, P0, R0, R7, RZ ;  /* 0x00000007000b7210 */ /* 0x002fca0007f1e0ff */
[----:B------:R-:W-:-:S04]  /*4cd0*/  IMAD.X R17, RZ, RZ, R5, P0 ;  /* 0x000000ffff117224 */ /* 0x000fc800000e0605 */
[----:B0-----:R-:W-:-:S04]  /*4ce0*/  IMAD.WIDE.U32 R6, R17, R14, RZ ;  /* 0x0000000e11067225 */ /* 0x001fc800078e00ff */
[----:B-----5:R-:W-:-:S04]  /*4cf0*/  IMAD.WIDE.U32 R8, P0, R11, R15, R6 ;  /* 0x0000000f0b087225 */ /* 0x020fc80007800006 */
[----:B------:R-:W-:-:S04]  /*4d00*/  IMAD.WIDE.U32 R6, R11, R14, RZ ;  /* 0x0000000e0b067225 */ /* 0x000fc800078e00ff */
[----:B------:R-:W-:Y:S01]  /*4d10*/  IMAD.X R13, RZ, RZ, RZ, P0 ;  /* 0x000000ffff0d7224 */ /* 0x000fe200000e06ff */
[----:B------:R-:W-:Y:S01]  /*4d20*/  IADD3 RZ, P0, R7, R8, RZ ;  /* 0x0000000807ff7210 */ /* 0x000fe20007f1e0ff */
[----:B------:R-:W-:-:S04]  /*4d30*/  IMAD.MOV.U32 R12, RZ, RZ, R9 ;  /* 0x000000ffff0c7224 */ /* 0x000fc800078e0009 */
[----:B------:R-:W-:-:S08]  /*4d40*/  IMAD.WIDE.U32.X R12, R17, R15, R12, P0 ;  /* 0x0000000f110c7225 */ /* 0x000fd000000e040c */
.L_x_99:
[-CC-:B------:R-:W-:Y:S01]  /*4d50*/  SHF.R.U64 R69, R12, R16.reuse, R13.reuse ;  /* 0x000000100c457219 */ /* 0x180fe2000000120d */
[----:B------:R-:W1:Y:S01]  /*4d60*/  LDC.64 R28, c[0x0][0x640] ;  /* 0x00019000ff1c7b82 */ /* 0x000e620000000a00 */
[----:B0-----:R-:W-:Y:S01]  /*4d70*/  SHF.R.U32.HI R6, RZ, R16, R13 ;  /* 0x00000010ff067219 */ /* 0x001fe2000001160d */
[----:B---3--:R-:W-:Y:S01]  /*4d80*/  IMAD.MOV R21, RZ, RZ, -R21 ;  /* 0x000000ffff157224 */ /* 0x008fe200078e0a15 */
[----:B------:R-:W-:Y:S01]  /*4d90*/  IADD3 R9, P0, RZ, -R69, RZ ;  /* 0x80000045ff097210 */ /* 0x000fe20007f1e0ff */
[----:B------:R-:W-:Y:S01]  /*4da0*/  ULDC UR6, c[0x0][0x154] ;  /* 0x0000550000067ab9 */ /* 0x000fe20000000800 */
[----:B------:R-:W-:Y:S02]  /*4db0*/  IMAD.MOV.U32 R11, RZ, RZ, 0x1 ;  /* 0x00000001ff0b7424 */ /* 0x000fe400078e00ff */
[----:B------:R-:W-:Y:S01]  /*4dc0*/  IMAD R21, R23, R21, R20 ;  /* 0x0000001517157224 */ /* 0x000fe200078e0214 */
[----:B------:R-:W0:Y:S01]  /*4dd0*/  LDC R12, c[0x0][0x618] ;  /* 0x00018600ff0c7b82 */ /* 0x000e220000000800 */
[----:B------:R-:W-:-:S02]  /*4de0*/  IMAD.X R7, RZ, RZ, ~R6, P0 ;  /* 0x000000ffff077224 */ /* 0x000fc400000e0e06 */
[----:B------:R-:W-:Y:S02]  /*4df0*/  IMAD.MOV.U32 R6, RZ, RZ, R0 ;  /* 0x000000ffff067224 */ /* 0x000fe400078e0000 */
[-C--:B--2--5:R-:W-:Y:S02]  /*4e00*/  IMAD R8, R7, R18.reuse, RZ ;  /* 0x0000001207087224 */ /* 0x0a4fe400078e02ff */
[----:B------:R-:W-:Y:S01]  /*4e10*/  IMAD.MOV.U32 R7, RZ, RZ, R5 ;  /* 0x000000ffff077224 */ /* 0x000fe200078e0005 */
[----:B------:R-:W2:Y:S01]  /*4e20*/  LDC R24, c[0x0][0x608] ;  /* 0x00018200ff187b82 */ /* 0x000ea20000000800 */
[----:B------:R-:W-:-:S04]  /*4e30*/  IMAD.WIDE.U32 R6, R9, R18, R6 ;  /* 0x0000001209067225 */ /* 0x000fc800078e0006 */
[----:B------:R-:W-:-:S03]  /*4e40*/  IMAD R9, R9, R19, R8 ;  /* 0x0000001309097224 */ /* 0x000fc600078e0208 */
[----:B------:R-:W3:Y:S01]  /*4e50*/  LDC R26, c[0x0][0x658] ;  /* 0x00019600ff1a7b82 */ /* 0x000ee20000000800 */
[----:B------:R-:W-:Y:S01]  /*4e60*/  I2FP.F32.U32 R8, R22 ;  /* 0x0000001600087245 */ /* 0x000fe20000201000 */
[----:B------:R-:W-:Y:S01]  /*4e70*/  IMAD.IADD R7, R7, 0x1, R9 ;  /* 0x0000000107077824 */ /* 0x000fe200078e0209 */
[----:B-1----:R-:W-:Y:S01]  /*4e80*/  ISETP.NE.U32.AND P0, PT, R28, RZ, PT ;  /* 0x000000ff1c00720c */ /* 0x002fe20003f05070 */
[----:B------:R-:W-:Y:S02]  /*4e90*/  IMAD.MOV.U32 R9, RZ, RZ, -0x1 ;  /* 0xffffffffff097424 */ /* 0x000fe400078e00ff */
[----:B------:R-:W-:Y:S02]  /*4ea0*/  FMUL R8, R8, UR6 ;  /* 0x0000000608087c20 */ /* 0x000fe40008400000 */
[----:B------:R-:W1:Y:S01]  /*4eb0*/  LDC R19, c[0x0][0x148] ;  /* 0x00005200ff137b82 */ /* 0x000e620000000800 */
[----:B0-----:R-:W-:Y:S01]  /*4ec0*/  SHF.R.U64 R16, R6, R12, R7 ;  /* 0x0000000c06107219 */ /* 0x001fe20000001207 */
[----:B------:R0:W4:Y:S01]  /*4ed0*/  F2I.U32.TRUNC.NTZ R17, R8 ;  /* 0x0000000800117305 */ /* 0x000122000020f000 */
[----:B------:R-:W-:-:S02]  /*4ee0*/  ISETP.NE.AND.EX P0, PT, R29, RZ, PT, P0 ;  /* 0x000000ff1d00720c */ /* 0x000fc40003f05300 */
[----:B------:R-:W-:-:S03]  /*4ef0*/  SHF.R.U32.HI R7, RZ, R12, R7 ;  /* 0x0000000cff077219 */ /* 0x000fc60000011607 */
[----:B------:R-:W0:Y:S01]  /*4f00*/  LDC R20, c[0x0][0x600] ;  /* 0x00018000ff147b82 */ /* 0x000e220000000800 */
[-CC-:B--2---:R-:W-:Y:S02]  /*4f10*/  SHF.R.U64 R14, R16, R24.reuse, R7.reuse ;  /* 0x00000018100e7219 */ /* 0x184fe40000001207 */
[----:B------:R-:W-:-:S05]  /*4f20*/  SHF.R.U32.HI R7, RZ, R24, R7 ;  /* 0x00000018ff077219 */ /* 0x000fca0000011607 */
[----:B------:R-:W2:Y:S01]  /*4f30*/  LDC R25, c[0x0][0x648] ;  /* 0x00019200ff197b82 */ /* 0x000ea20000000800 */
[-CC-:B---3--:R-:W-:Y:S02]  /*4f40*/  SHF.R.U64 R18, R14, R26.reuse, R7.reuse ;  /* 0x0000001a0e127219 */ /* 0x188fe40000001207 */
[-C--:B------:R-:W-:Y:S02]  /*4f50*/  SHF.L.U32 R9, R9, R26.reuse, RZ ;  /* 0x0000001a09097219 */ /* 0x080fe400000006ff */
[-C--:B------:R-:W-:Y:S01]  /*4f60*/  SHF.R.U32.HI R7, RZ, R26.reuse, R7 ;  /* 0x0000001aff077219 */ /* 0x080fe20000011607 */
[----:B------:R-:W-:Y:S01]  /*4f70*/  IMAD.MOV.U32 R6, RZ, RZ, R18 ;  /* 0x000000ffff067224 */ /* 0x000fe200078e0012 */
[----:B------:R-:W-:Y:S01]  /*4f80*/  SHF.L.U32 R24, R11, R26, RZ ;  /* 0x0000001a0b187219 */ /* 0x000fe200000006ff */
[----:B------:R-:W3:Y:S01]  /*4f90*/  LDC R27, c[0x0][0x638] ;  /* 0x00018e00ff1b7b82 */ /* 0x000ee20000000800 */
[----:B------:R-:W-:-:S07]  /*4fa0*/  LOP3.LUT R23, RZ, R9, RZ, 0x33, !PT ;  /* 0x00000009ff177212 */ /* 0x000fce00078e33ff */
[----:B------:R-:W0:Y:S01]  /*4fb0*/  LDC R30, c[0x0][0x610] ;  /* 0x00018400ff1e7b82 */ /* 0x000e220000000800 */
[----:B----4-:R-:W-:Y:S05]  /*4fc0*/  @!P0 BRA `(.L_x_100) ;  /* 0x0000000000288947 */ /* 0x010fea0003800000 */
[----:B------:R-:W4:Y:S02]  /*4fd0*/  LDC R11, c[0x0][0x64c] ;  /* 0x00019300ff0b7b82 */ /* 0x000f240000000800 */
[----:B----4-:R-:W-:-:S05]  /*4fe0*/  IADD3 R11, P0, R18, R11, RZ ;  /* 0x0000000b120b7210 */ /* 0x010fca0007f1e0ff */
[----:B------:R-:W-:-:S04]  /*4ff0*/  IMAD.X R15, RZ, RZ, R7, P0 ;  /* 0x000000ffff0f7224 */ /* 0x000fc800000e0607 */
[----:B------:R-:W-:-:S04]  /*5000*/  IMAD.WIDE.U32 R6, R15, R28, RZ ;  /* 0x0000001c0f067225 */ /* 0x000fc800078e00ff */
[----:B0-----:R-:W-:-:S04]  /*5010*/  IMAD.WIDE.U32 R8, P0, R11, R29, R6 ;  /* 0x0000001d0b087225 */ /* 0x001fc80007800006 */
[----:B------:R-:W-:-:S04]  /*5020*/  IMAD.WIDE.U32 R6, R11, R28, RZ ;  /* 0x0000001c0b067225 */ /* 0x000fc800078e00ff */
[----:B------:R-:W-:Y:S01]  /*5030*/  IMAD.X R13, RZ, RZ, RZ, P0 ;  /* 0x000000ffff0d7224 */ /* 0x000fe200000e06ff */
[----:B------:R-:W-:Y:S01]  /*5040*/  IADD3 RZ, P0, R7, R8, RZ ;  /* 0x0000000807ff7210 */ /* 0x000fe20007f1e0ff */
[----:B------:R-:W-:-:S04]  /*5050*/  IMAD.MOV.U32 R12, RZ, RZ, R9 ;  /* 0x000000ffff0c7224 */ /* 0x000fc800078e0009 */
[----:B------:R-:W-:-:S08]  /*5060*/  IMAD.WIDE.U32.X R6, R15, R29, R12, P0 ;  /* 0x0000001d0f067225 */ /* 0x000fd000000e040c */
.L_x_100:
[----:B--2---:R-:W-:Y:S01]  /*5070*/  SHF.R.U64 R6, R6, R25, R7 ;  /* 0x0000001906067219 */ /* 0x004fe20000001207 */
[----:B0-----:R-:W-:Y:S01]  /*5080*/  VIADD R11, R20, 0xffffffff ;  /* 0xffffffff140b7836 */ /* 0x001fe20000000000 */
[----:B------:R-:W-:Y:S01]  /*5090*/  LOP3.LUT R9, R14, R23, RZ, 0xc0, !PT ;  /* 0x000000170e097212 */ /* 0x000fe200078ec0ff */
[----:B------:R-:W-:Y:S02]  /*50a0*/  IMAD.MOV R17, RZ, RZ, -R17 ;  /* 0x000000ffff117224 */ /* 0x000fe400078e0a11 */
[----:B------:R-:W-:Y:S02]  /*50b0*/  IMAD.MOV R7, RZ, RZ, -R6 ;  /* 0x000000ffff077224 */ /* 0x000fe400078e0a06 */
[----:B------:R-:W-:Y:S01]  /*50c0*/  IMAD R24, R24, R6, R9 ;  /* 0x0000000618187224 */ /* 0x000fe200078e0209 */
[----:B------:R-:W-:Y:S01]  /*50d0*/  LOP3.LUT R9, R16, R11, RZ, 0xc0, !PT ;  /* 0x0000000b10097212 */ /* 0x000fe200078ec0ff */
[----:B-1----:R-:W-:Y:S02]  /*50e0*/  @P4 IMAD R21, R19, R17, R22 ;  /* 0x0000001113154224 */ /* 0x002fe400078e0216 */
[----:B---3--:R-:W-:-:S02]  /*50f0*/  IMAD R6, R7, R27, R18 ;  /* 0x0000001b07067224 */ /* 0x008fc400078e0212 */
[----:B------:R-:W-:Y:S02]  /*5100*/  IMAD R24, R24, R30, R21 ;  /* 0x0000001e18187224 */ /* 0x000fe400078e0215 */
[----:B------:R-:W-:Y:S02]  /*5110*/  IMAD R9, R6, R20, R9 ;  /* 0x0000001406097224 */ /* 0x000fe400078e0209 */
[----:B------:R-:W-:-:S03]  /*5120*/  IMAD.MOV.U32 R7, RZ, RZ, 0x1 ;  /* 0x00000001ff077424 */ /* 0x000fc600078e00ff */
[----:B------:R-:W-:Y:S02]  /*5130*/  SEL R12, R9, R24, !P4 ;  /* 0x00000018090c7207 */ /* 0x000fe40006000000 */
[----:B------:R-:W-:-:S07]  /*5140*/  SEL R24, R24, R9, !P4 ;  /* 0x0000000918187207 */ /* 0x000fce0006000000 */
.L_x_98:
[----:B------:R-:W-:Y:S01]  /*5150*/  LOP3.LUT P0, RZ, R7, 0xff, RZ, 0xc0, !PT ;  /* 0x000000ff07ff7812 */ /* 0x000fe2000780c0ff */
[----:B-1234-:R-:W-:-:S12]  /*5160*/  IMAD.MOV.U32 R16, RZ, RZ, R24 ;  /* 0x000000ffff107224 */ /* 0x01efd800078e0018 */
[----:B------:R-:W-:Y:S05]  /*5170*/  @P0 BRA `(.L_x_101) ;  /* 0xffffffbc00680947 */ /* 0x000fea000383ffff */
[----:B------:R-:W-:Y:S05]  /*5180*/  EXIT ;  /* 0x000000000000794d */ /* 0x000fea0003800000 */
.L_x_3:
[----:B0-----:R-:W-:Y:S01]  /*5190*/  ULDC.64 UR4, c[0x0][0x650] ;  /* 0x0001940000047ab9 */ /* 0x001fe20000000a00 */
        /* <DEDUP_REMOVED lines=25> */
.L_x_103:
[-CC-:B------:R-:W-:Y:S01]  /*5330*/  SHF.R.U64 R16, R14, R18.reuse, R15.reuse ;  /* 0x000000120e107219 */ /* 0x180fe2000000120f */
[----:B------:R-:W0:Y:S01]  /*5340*/  LDC R22, c[0x0][0x618] ;  /* 0x00018600ff167b82 */ /* 0x000e220000000800 */
[----:B------:R-:W-:Y:S01]  /*5350*/  SHF.R.U32.HI R7, RZ, R18, R15 ;  /* 0x00000012ff077219 */ /* 0x000fe2000001160f */
[----:B------:R-:W-:Y:S01]  /*5360*/  ULDC UR4, c[0x0][0x150] ;  /* 0x0000540000047ab9 */ /* 0x000fe20000000800 */
[----:B------:R-:W-:Y:S01]  /*5370*/  IADD3 R9, P0, RZ, -R16, RZ ;  /* 0x80000010ff097210 */ /* 0x000fe20007f1e0ff */
[----:B------:R-:W-:Y:S01]  /*5380*/  IMAD.MOV.U32 R10, RZ, RZ, R0 ;  /* 0x000000ffff0a7224 */ /* 0x000fe200078e0000 */
[----:B------:R-:W-:Y:S01]  /*5390*/  I2FP.F32.U32 R12, R6 ;  /* 0x00000006000c7245 */ /* 0x000fe20000201000 */
[----:B------:R-:W-:Y:S02]  /*53a0*/  IMAD.MOV.U32 R11, RZ, RZ, R5 ;  /* 0x000000ffff0b7224 */ /* 0x000fe400078e0005 */
[----:B------:R-:W1:Y:S01]  /*53b0*/  LDC.64 R24, c[0x0][0x640] ;  /* 0x00019000ff187b82 */ /* 0x000e620000000a00 */
[----:B------:R-:W-:-:S02]  /*53c0*/  IMAD.X R7, RZ, RZ, ~R7, P0 ;  /* 0x000000ffff077224 */ /* 0x000fc400000e0e07 */
[----:B------:R-:W-:Y:S01]  /*53d0*/  FMUL R13, R12, UR4 ;  /* 0x000000040c0d7c20 */ /* 0x000fe20008400000 */
[----:B------:R-:W-:Y:S01]  /*53e0*/  IMAD.WIDE.U32 R10, R9, R20, R10 ;  /* 0x00000014090a7225 */ /* 0x000fe200078e000a */
[----:B------:R-:W-:-:S03]  /*53f0*/  ULDC UR4, c[0x0][0x154] ;  /* 0x0000550000047ab9 */ /* 0x000fc60000000800 */
[----:B------:R-:W-:Y:S01]  /*5400*/  IMAD R12, R7, R20, RZ ;  /* 0x00000014070c7224 */ /* 0x000fe200078e02ff */
[----:B------:R-:W2:Y:S01]  /*5410*/  LDC R15, c[0x0][0x144] ;  /* 0x00005100ff0f7b82 */ /* 0x000ea20000000800 */
[----:B------:R-:W3:Y:S02]  /*5420*/  F2I.U32.TRUNC.NTZ R13, R13 ;  /* 0x0000000d000d7305 */ /* 0x000ee4000020f000 */
[----:B------:R-:W-:Y:S02]  /*5430*/  IMAD R7, R9, R21, R12 ;  /* 0x0000001509077224 */ /* 0x000fe400078e020c */
[----:B------:R-:W-:Y:S02]  /*5440*/  IMAD.MOV.U32 R12, RZ, RZ, 0x1 ;  /* 0x00000001ff0c7424 */ /* 0x000fe400078e00ff */
[----:B------:R-:W-:Y:S01]  /*5450*/  IMAD.IADD R7, R11, 0x1, R7 ;  /* 0x000000010b077824 */ /* 0x000fe200078e0207 */
[----:B------:R-:W4:Y:S04]  /*5460*/  LDC R18, c[0x0][0x608] ;  /* 0x00018200ff127b82 */ /* 0x000f280000000800 */
[----:B0-----:R-:W-:-:S02]  /*5470*/  SHF.R.U64 R14, R10, R22, R7 ;  /* 0x000000160a0e7219 */ /* 0x001fc40000001207 */
[----:B------:R-:W-:Y:S02]  /*5480*/  I2FP.F32.U32 R10, R8 ;  /* 0x00000008000a7245 */ /* 0x000fe40000201000 */
[----:B------:R-:W0:Y:S01]  /*5490*/  LDC R23, c[0x0][0x658] ;  /* 0x00019600ff177b82 */ /* 0x000e220000000800 */
[----:B-1----:R-:W-:Y:S01]  /*54a0*/  ISETP.NE.U32.AND P0, PT, R24, RZ, PT ;  /* 0x000000ff1800720c */ /* 0x002fe20003f05070 */
[----:B---3--:R-:W-:Y:S01]  /*54b0*/  IMAD.MOV R9, RZ, RZ, -R13 ;  /* 0x000000ffff097224 */ /* 0x008fe200078e0a0d */
[----:B------:R-:W-:Y:S01]  /*54c0*/  SHF.R.U32.HI R7, RZ, R22, R7 ;  /* 0x00000016ff077219 */ /* 0x000fe20000011607 */
[----:B------:R-:W-:Y:S01]  /*54d0*/  FMUL R10, R10, UR4 ;  /* 0x000000040a0a7c20 */ /* 0x000fe20008400000 */
[----:B------:R-:W-:-:S03]  /*54e0*/  ISETP.NE.AND.EX P0, PT, R25, RZ, PT, P0 ;  /* 0x000000ff1900720c */ /* 0x000fc60003f05300 */
[----:B------:R-:W1:Y:S01]  /*54f0*/  LDC R21, c[0x0][0x148] ;  /* 0x00005200ff157b82 */ /* 0x000e620000000800 */
[----:B--2---:R-:W-:Y:S01]  /*5500*/  IMAD R22, R15, R9, R6 ;  /* 0x000000090f167224 */ /* 0x004fe200078e0206 */
[----:B------:R2:W3:Y:S06]  /*5510*/  F2I.U32.TRUNC.NTZ R19, R10 ;  /* 0x0000000a00137305 */ /* 0x0004ec000020f000 */
[----:B------:R-:W1:Y:S01]  /*5520*/  LDC R20, c[0x0][0x600] ;  /* 0x00018000ff147b82 */ /* 0x000e620000000800 */
[-CC-:B----4-:R-:W-:Y:S02]  /*5530*/  SHF.R.U64 R17, R14, R18.reuse, R7.reuse ;  /* 0x000000120e117219 */ /* 0x190fe40000001207 */
[----:B------:R-:W-:Y:S01]  /*5540*/  SHF.R.U32.HI R6, RZ, R18, R7 ;  /* 0x00000012ff067219 */ /* 0x000fe20000011607 */
[----:B------:R-:W-:-:S04]  /*5550*/  IMAD.MOV.U32 R18, RZ, RZ, -0x1 ;  /* 0xffffffffff127424 */ /* 0x000fc800078e00ff */
[----:B------:R-:W4:Y:S01]  /*5560*/  LDC R26, c[0x0][0x648] ;  /* 0x00019200ff1a7b82 */ /* 0x000f220000000800 */
[-C--:B0-----:R-:W-:Y:S02]  /*5570*/  SHF.L.U32 R9, R18, R23.reuse, RZ ;  /* 0x0000001712097219 */ /* 0x081fe400000006ff */
[-CC-:B------:R-:W-:Y:S02]  /*5580*/  SHF.R.U64 R18, R17, R23.reuse, R6.reuse ;  /* 0x0000001711127219 */ /* 0x180fe40000001206 */
[-C--:B------:R-:W-:Y:S02]  /*5590*/  SHF.R.U32.HI R7, RZ, R23.reuse, R6 ;  /* 0x00000017ff077219 */ /* 0x080fe40000011606 */
[----:B------:R-:W-:Y:S01]  /*55a0*/  SHF.L.U32 R23, R12, R23, RZ ;  /* 0x000000170c177219 */ /* 0x000fe200000006ff */
[----:B------:R-:W0:Y:S01]  /*55b0*/  LDC R27, c[0x0][0x638] ;  /* 0x00018e00ff1b7b82 */ /* 0x000e220000000800 */
[----:B------:R-:W-:Y:S01]  /*55c0*/  LOP3.LUT R28, RZ, R9, RZ, 0x33, !PT ;  /* 0x00000009ff1c7212 */ /* 0x000fe200078e33ff */
[----:B------:R-:W-:-:S06]  /*55d0*/  IMAD.MOV.U32 R6, RZ, RZ, R18 ;  /* 0x000000ffff067224 */ /* 0x000fcc00078e0012 */
[----:B------:R-:W0:Y:S01]  /*55e0*/  LDC R29, c[0x0][0x610] ;  /* 0x00018400ff1d7b82 */ /* 0x000e220000000800 */
[----:B--23--:R-:W-:Y:S05]  /*55f0*/  @!P0 BRA `(.L_x_104) ;  /* 0x0000000000288947 */ /* 0x00cfea0003800000 */
[----:B------:R-:W2:Y:S02]  /*5600*/  LDC R9, c[0x0][0x64c] ;  /* 0x00019300ff097b82 */ /* 0x000ea40000000800 */
[----:B--2---:R-:W-:-:S05]  /*5610*/  IADD3 R9, P0, R18, R9, RZ ;  /* 0x0000000912097210 */ /* 0x004fca0007f1e0ff */
        /* <DEDUP_REMOVED lines=8> */
.L_x_104:
[----:B----4-:R-:W-:Y:S01]  /*56a0*/  SHF.R.U64 R7, R6, R26, R7 ;  /* 0x0000001a06077219 */ /* 0x010fe20000001207 */
[----:B-1----:R-:W-:Y:S01]  /*56b0*/  VIADD R11, R20, 0xffffffff ;  /* 0xffffffff140b7836 */ /* 0x002fe20000000000 */
[----:B------:R-:W-:Y:S01]  /*56c0*/  LOP3.LUT R6, R17, R28, RZ, 0xc0, !PT ;  /* 0x0000001c11067212 */ /* 0x000fe200078ec0ff */
[----:B------:R-:W-:Y:S02]  /*56d0*/  IMAD.MOV R19, RZ, RZ, -R19 ;  /* 0x000000ffff137224 */ /* 0x000fe400078e0a13 */
[----:B------:R-:W-:Y:S01]  /*56e0*/  IMAD.MOV R9, RZ, RZ, -R7 ;  /* 0x000000ffff097224 */ /* 0x000fe200078e0a07 */
[----:B------:R-:W-:Y:S01]  /*56f0*/  LOP3.LUT R11, R14, R11, RZ, 0xc0, !PT ;  /* 0x0000000b0e0b7212 */ /* 0x000fe200078ec0ff */
[----:B------:R-:W-:Y:S02]  /*5700*/  @P4 IMAD R22, R21, R19, R8 ;  /* 0x0000001315164224 */ /* 0x000fe400078e0208 */
[----:B------:R-:W-:Y:S02]  /*5710*/  IMAD R7, R23, R7, R6 ;  /* 0x0000000717077224 */ /* 0x000fe400078e0206 */
[----:B0-----:R-:W-:-:S02]  /*5720*/  IMAD R6, R9, R27, R18 ;  /* 0x0000001b09067224 */ /* 0x001fc400078e0212 */
[----:B------:R-:W-:Y:S02]  /*5730*/  IMAD R14, R7, R29, R22 ;  /* 0x0000001d070e7224 */ /* 0x000fe400078e0216 */
[----:B------:R-:W-:Y:S02]  /*5740*/  IMAD R7, R6, R20, R11 ;  /* 0x0000001406077224 */ /* 0x000fe400078e020b */
[----:B------:R-:W-:Y:S02]  /*5750*/  IMAD.MOV.U32 R10, RZ, RZ, 0x1 ;  /* 0x00000001ff0a7424 */ /* 0x000fe400078e00ff */
[----:B------:R-:W-:Y:S01]  /*5760*/  IMAD.MOV.U32 R9, RZ, RZ, R16 ;  /* 0x000000ffff097224 */ /* 0x000fe200078e0010 */
[----:B------:R-:W-:Y:S02]  /*5770*/  SEL R17, R7, R14, !P4 ;  /* 0x0000000e07117207 */ /* 0x000fe40006000000 */
[----:B------:R-:W-:-:S07]  /*5780*/  SEL R14, R14, R7, !P4 ;  /* 0x000000070e0e7207 */ /* 0x000fce0006000000 */
.L_x_102:
[----:B------:R-:W-:-:S08]  /*5790*/  NOP ;  /* 0x0000000000007918 */ /* 0x000fd00000000000 */
[----:B------:R-:W0:-:S00]  /*57a0*/  USETMAXREG.DEALLOC.CTAPOOL 0x28 ;  /* 0x00000028000079c8 */ /* 0x000e0000080e0500 */
[----:B0-----:R-:W-:-:S13]  /*57b0*/  ISETP.NE.AND P0, PT, R3, RZ, PT ;  /* 0x000000ff0300720c */ /* 0x001fda0003f05270 */
[----:B------:R-:W-:Y:S05]  /*57c0*/  @P0 EXIT ;  /* 0x000000000000094d */ /* 0x000fea0003800000 */
[----:B------:R-:W-:Y:S01]  /*57d0*/  LOP3.LUT P0, RZ, R10, 0xff, RZ, 0xc0, !PT ;  /* 0x000000ff0aff7812 */ /* 0x000fe2000780c0ff */
[----:B------:R-:W-:Y:S02]  /*57e0*/  IMAD.MOV.U32 R10, RZ, RZ, 0x1 ;  /* 0x00000001ff0a7424 */ /* 0x000fe400078e00ff */
[----:B------:R-:W-:-:S10]  /*57f0*/  IMAD.MOV.U32 R13, RZ, RZ, RZ ;  /* 0x000000ffff0d7224 */ /* 0x000fd400078e00ff */
[----:B------:R-:W-:Y:S05]  /*5800*/  @!P0 BRA `(.L_x_105) ;  /* 0x0000000c00388947 */ /* 0x000fea0003800000 */
[----:B------:R-:W0:Y:S01]  /*5810*/  LDC R3, c[0x0][0x28c] ;  /* 0x0000a300ff037b82 */ /* 0x000e220000000800 */
[----:B------:R-:W-:Y:S01]  /*5820*/  ULDC UR5, c[0x0][0x600] ;  /* 0x0001800000057ab9 */ /* 0x000fe20000000800 */
[----:B------:R-:W-:Y:S01]  /*5830*/  ULDC UR4, c[0x0][0xc] ;  /* 0x0000030000047ab9 */ /* 0x000fe20000000800 */
[----:B------:R-:W-:Y:S01]  /*5840*/  UIADD3 UR16, UR5, -0x1, URZ ;  /* 0xffffffff05107890 */ /* 0x000fe2000fffe03f */
[C---:B------:R-:W-:Y:S01]  /*5850*/  LOP3.LUT P2, RZ, R2.reuse, 0x7f, RZ, 0xc0, !PT ;  /* 0x0000007f02ff7812 */ /* 0x040fe2000784c0ff */
[----:B------:R-:W-:Y:S01]  /*5860*/  ULDC UR6, c[0x0][0x658] ;  /* 0x0001960000067ab9 */ /* 0x000fe20000000800 */
[----:B------:R-:W-:Y:S01]  /*5870*/  ULDC UR5, c[0x0][0x10] ;  /* 0x0000040000057ab9 */ /* 0x000fe20000000800 */
[----:B------:R-:W-:Y:S01]  /*5880*/  UMOV UR7, 0xffffffff ;  /* 0xffffffff00077882 */ /* 0x000fe20000000000 */
[----:B------:R-:W-:Y:S01]  /*5890*/  UMOV UR8, 0x1 ;  /* 0x0000000100087882 */ /* 0x000fe20000000000 */
[----:B------:R-:W-:Y:S01]  /*58a0*/  UIMAD.WIDE.U32 UR4, UR4, UR5, URZ ;  /* 0x00000005040472a5 */ /* 0x000fe2000f8e003f */
[----:B------:R-:W-:Y:S01]  /*58b0*/  LOP3.LUT P0, RZ, R2, 0x1f, RZ, 0xc0, !PT ;  /* 0x0000001f02ff7812 */ /* 0x000fe2000780c0ff */
[----:B------:R-:W-:Y:S01]  /*58c0*/  USHF.L.U32 UR7, UR7, UR6, URZ ;  /* 0x0000000607077299 */ /* 0x000fe2000800063f */
[----:B------:R-:W-:Y:S01]  /*58d0*/  BSSY B0, `(.L_x_105) ;  /* 0x00000c1000007945 */ /* 0x000fe20003800000 */
[----:B------:R-:W-:Y:S01]  /*58e0*/  USHF.L.U32 UR18, UR8, UR6, URZ ;  /* 0x0000000608127299 */ /* 0x000fe2000800063f */
[----:B------:R-:W-:Y:S01]  /*58f0*/  IMAD.MOV.U32 R15, RZ, RZ, 0x1 ;  /* 0x00000001ff0f7424 */ /* 0x000fe200078e00ff */
[----:B------:R-:W-:Y:S01]  /*5900*/  LOP3.LUT R16, R4, 0x2, RZ, 0xfc, !PT ;  /* 0x0000000204107812 */ /* 0x000fe200078efcff */
[----:B------:R-:W-:Y:S01]  /*5910*/  ULDC UR6, c[0x0][0x14] ;  /* 0x0000050000067ab9 */ /* 0x000fe20000000800 */
[----:B------:R-:W-:Y:S01]  /*5920*/  PLOP3.LUT P0, PT, P0, P2, PT, 0x8a, 0x0 ;  /* 0x000000000000781c */ /* 0x000fe20000705172 */
[----:B------:R-:W-:Y:S01]  /*5930*/  UIMAD.WIDE.U32 UR20, UR4, UR6, URZ ;  /* 0x00000006041472a5 */ /* 0x000fe2000f8e003f */
[----:B------:R-:W-:Y:S01]  /*5940*/  IMAD.MOV.U32 R10, RZ, RZ, 0x1 ;  /* 0x00000001ff0a7424 */ /* 0x000fe200078e00ff */
[----:B------:R-:W-:Y:S01]  /*5950*/  UIMAD UR13, UR5, UR6, URZ ;  /* 0x00000006050d72a4 */ /* 0x000fe2000f8e023f */
[----:B------:R-:W-:Y:S01]  /*5960*/  IMAD.MOV.U32 R13, RZ, RZ, RZ ;  /* 0x000000ffff0d7224 */ /* 0x000fe200078e00ff */
[----:B------:R-:W-:Y:S01]  /*5970*/  ULOP3.LUT UR17, URZ, UR7, URZ, 0x33, !UPT ;  /* 0x000000073f117292 */ /* 0x000fe2000f8e333f */
[----:B0-----:R-:W-:Y:S01]  /*5980*/  VIADD R3, R3, 0x1f ;  /* 0x0000001f03037836 */ /* 0x001fe20000000000 */
[----:B------:R-:W-:Y:S01]  /*5990*/  UIADD3 UR13, UR21, UR13, URZ ;  /* 0x0000000d150d7290 */ /* 0x000fe2000fffe03f */
[----:B------:R-:W-:-:S03]  /*59a0*/  ULDC.64 UR22, c[0x0][0x198] ;  /* 0x0000660000167ab9 */ /* 0x000fc60000000a00 */
[----:B------:R-:W-:-:S04]  /*59b0*/  SHF.R.S32.HI R6, RZ, 0x1f, R3 ;  /* 0x0000001fff067819 */ /* 0x000fc80000011403 */
[----:B------:R-:W-:-:S04]  /*59c0*/  LEA.HI R6, R6, R3, RZ, 0x5 ;  /* 0x0000000306067211 */ /* 0x000fc800078f28ff */
[----:B------:R-:W-:-:S05]  /*59d0*/  SHF.R.S32.HI R12, RZ, 0x5, R6 ;  /* 0x00000005ff0c7819 */ /* 0x000fca0000011406 */
[----:B------:R-:W-:-:S07]  /*59e0*/  VIADD R11, R12, 0x1 ;  /* 0x000000010c0b7836 */ /* 0x000fce0000000000 */
.L_x_117:
[----:B------:R-:W-:-:S03]  /*59f0*/  UMOV UR4, 0xffffffff ;  /* 0xffffffff00047882 */ /* 0x000fc60000000000 */
[----:B------:R-:W-:Y:S05]  /*5a00*/  BRA.DIV UR4, `(.L_x_106) ;  /* 0x0000000e04847947 */ /* 0x000fea000b800000 */
[----:B------:R-:W-:-:S13]  /*5a10*/  ELECT P1, URZ, PT ;  /* 0x00000000003f782f */ /* 0x000fda0003820000 */
.L_x_127:
[----:B------:R-:W0:Y:S01]  /*5a20*/  LDC R2, c[0x0][0x28c] ;  /* 0x0000a300ff027b82 */ /* 0x000e220000000800 */
[----:B------:R-:W-:Y:S01]  /*5a30*/  BSSY B1, `(.L_x_107) ;  /* 0x0000037000017945 */ /* 0x000fe20003800000 */
[----:B0-----:R-:W-:-:S13]  /*5a40*/  ISETP.LT.OR P1, PT, R2, 0x1, !P1 ;  /* 0x000000010200780c */ /* 0x001fda0004f21670 */
[----:B------:R-:W-:Y:S05]  /*5a50*/  @P1 BRA `(.L_x_108) ;  /* 0x0000000000d01947 */ /* 0x000fea0003800000 */
[----:B------:R-:W-:Y:S02]  /*5a60*/  IMAD.SHL.U32 R17, R17, 0x40, RZ ;  /* 0x0000004011117824 */ /* 0x000fe400078e00ff */
[----:B------:R-:W-:Y:S02]  /*5a70*/  IMAD.SHL.U32 R14, R14, 0x80, RZ ;  /* 0x000000800e0e7824 */ /* 0x000fe400078e00ff */
[----:B------:R-:W-:Y:S02]  /*5a80*/  IMAD.MOV.U32 R20, RZ, RZ, RZ ;  /* 0x000000ffff147224 */ /* 0x000fe400078e00ff */
[----:B------:R-:W-:Y:S02]  /*5a90*/  IMAD.MOV.U32 R2, RZ, RZ, R11 ;  /* 0x000000ffff027224 */ /* 0x000fe400078e000b */
[----:B------:R-:W-:Y:S02]  /*5aa0*/  IMAD.MOV.U32 R3, RZ, RZ, R10 ;  /* 0x000000ffff037224 */ /* 0x000fe400078e000a */
[----:B------:R-:W-:-:S07]  /*5ab0*/  IMAD.MOV.U32 R6, RZ, RZ, R13 ;  /* 0x000000ffff067224 */ /* 0x000fce00078e000d */
.L_x_112:
[----:B------:R-:W0:Y:S01]  /*5ac0*/  S2R R8, SR_CgaCtaId ;  /* 0x0000000000087919 */ /* 0x000e220000008800 */
[----:B------:R-:W-:-:S04]  /*5ad0*/  MOV R7, 0x400 ;  /* 0x0000040000077802 */ /* 0x000fc80000000f00 */
[----:B0-----:R-:W-:Y:S02]  /*5ae0*/  LEA R19, R8, R7, 0x18 ;  /* 0x0000000708137211 */ /* 0x001fe400078ec0ff */
[----:B------:R-:W-:Y:S01]  /*5af0*/  SHF.L.U32 R7, R3, 0x1f, RZ ;  /* 0x0000001f03077819 */ /* 0x000fe200000006ff */
[----:B------:R-:W0:Y:S02]  /*5b00*/  @!P2 LDC R8, c[0x0][0x500] ;  /* 0x00014000ff08ab82 */ /* 0x000e240000000800 */
[----:B------:R-:W-:-:S04]  /*5b10*/  IMAD R18, R6, 0x8, R19 ;  /* 0x0000000806127824 */ /* 0x000fc800078e0213 */
[----:B------:R-:W1:Y:S02]  /*5b20*/  SYNCS.PHASECHK.TRANS64.TRYWAIT P1, [R18+URZ+0x18], R7 ;  /* 0x00001807120075a7 */ /* 0x000e64000802017f */
[----:B-1----:R-:W-:Y:S05]  /*5b30*/  @!P1 BRA `(.L_x_109) ;  /* 0x0000000c00589947 */ /* 0x002fea0003800000 */
.L_x_128:
[----:B-1----:R-:W-:Y:S01]  /*5b40*/  PRMT R7, R16, 0x9910, RZ ;  /* 0x0000991010077816 */ /* 0x002fe200000000ff */
[----:B0-----:R0:W-:Y:S03]  /*5b50*/  @!P2 SYNCS.ARRIVE.TRANS64 RZ, [R18+URZ], R8 ;  /* 0x0000000812ffa9a7 */ /* 0x0011e6000800003f */
[----:B------:R-:W-:-:S13]  /*5b60*/  ISETP.NE.AND P1, PT, R7, 0x2, PT ;  /* 0x000000020700780c */ /* 0x000fda0003f25270 */
[----:B0-----:R-:W-:Y:S05]  /*5b70*/  @P1 BRA `(.L_x_110) ;  /* 0x0000000000041947 */ /* 0x001fea0003800000 */
[----:B------:R-:W-:Y:S01]  /*5b80*/  BPT.TRAP 0x1 ;  /* 0x000000040000795c */ /* 0x000fe20000300000 */
.L_x_110:
[----:B------:R-:W-:Y:S05]  /*5b90*/  @P0 BRA `(.L_x_111) ;  /* 0x0000000000040947 */ /* 0x000fea0003800000 */
[----:B------:R-:W-:Y:S01]  /*5ba0*/  BPT.TRAP 0x1 ;  /* 0x000000040000795c */ /* 0x000fe20000300000 */
.L_x_111:
[--C-:B------:R-:W-:Y:S01]  /*5bb0*/  IMAD R7, R6, 0x1000, R19.reuse ;  /* 0x0000100006077824 */ /* 0x100fe200078e0213 */
[----:B------:R-:W-:Y:S01]  /*5bc0*/  R2UR UR9, R18 ;  /* 0x00000000120972ca */ /* 0x000fe200000e0000 */
[----:B------:R-:W-:Y:S01]  /*5bd0*/  IMAD R19, R6, 0x800, R19 ;  /* 0x0000080006137824 */ /* 0x000fe200078e0213 */
[----:B------:R-:W-:Y:S01]  /*5be0*/  UIADD3 UR4, UP0, UR22, 0xf0, URZ ;  /* 0x000000f016047890 */ /* 0x000fe2000ff1e03f */
[----:B------:R-:W-:Y:S01]  /*5bf0*/  VIADD R2, R2, 0xffffffff ;  /* 0xffffffff02027836 */ /* 0x000fe20000000000 */
[----:B------:R-:W-:Y:S01]  /*5c00*/  R2UR UR5, R7 ;  /* 0x00000000070572ca */ /* 0x000fe200000e0000 */
[----:B------:R-:W-:Y:S01]  /*5c10*/  UIADD3 UR24, UP1, UR22, 0x1f0, URZ ;  /* 0x000001f016187890 */ /* 0x000fe2000ff3e03f */
[----:B------:R-:W-:Y:S01]  /*5c20*/  R2UR UR8, R19 ;  /* 0x00000000130872ca */ /* 0x000fe200000e0000 */
[----:B------:R-:W-:Y:S01]  /*5c30*/  VIADD R6, R6, 0x1 ;  /* 0x0000000106067836 */ /* 0x000fe20000000000 */
[----:B------:R-:W-:Y:S01]  /*5c40*/  R2UR UR11, R14 ;  /* 0x000000000e0b72ca */ /* 0x000fe200000e0000 */
[----:B------:R-:W-:Y:S01]  /*5c50*/  UIADD3.X UR25, URZ, UR23, URZ, UP1, !UPT ;  /* 0x000000173f197290 */ /* 0x000fe20008ffe43f */
[C---:B------:R-:W-:Y:S01]  /*5c60*/  R2UR UR10, R20.reuse ;  /* 0x00000000140a72ca */ /* 0x040fe200000e0000 */
[----:B------:R-:W-:Y:S01]  /*5c70*/  UMOV UR6, 0x0 ;  /* 0x0000000000067882 */ /* 0x000fe20000000000 */
[----:B------:R-:W-:Y:S01]  /*5c80*/  R2UR UR12, R9 ;  /* 0x00000000090c72ca */ /* 0x000fe200000e0000 */
[----:B------:R-:W-:Y:S01]  /*5c90*/  UMOV UR7, 0x10000000 ;  /* 0x1000000000077882 */ /* 0x000fe20000000000 */
[----:B------:R-:W-:Y:S01]  /*5ca0*/  R2UR UR19, R17 ;  /* 0x00000000111372ca */ /* 0x000fe200000e0000 */
[----:B------:R-:W-:Y:S01]  /*5cb0*/  VIADD R20, R20, 0x20 ;  /* 0x0000002014147836 */ /* 0x000fe20000000000 */
[----:B------:R-:W-:Y:S01]  /*5cc0*/  ISETP.GT.AND P3, PT, R2, 0x1, PT ;  /* 0x000000010200780c */ /* 0x000fe20003f64270 */
[----:B------:R-:W-:Y:S01]  /*5cd0*/  UIADD3 UR14, UR5, 0x100, URZ ;  /* 0x00000100050e7890 */ /* 0x000fe2000fffe03f */
[----:B------:R-:W-:Y:S01]  /*5ce0*/  ISETP.NE.AND P1, PT, R6, 0x3, PT ;  /* 0x000000030600780c */ /* 0x000fe20003f25270 */
[----:B------:R-:W-:-:S02]  /*5cf0*/  UIADD3.X UR5, URZ, UR23, URZ, UP0, !UPT ;  /* 0x000000173f057290 */ /* 0x000fc400087fe43f */
[----:B------:R-:W-:Y:S01]  /*5d00*/  UIADD3 UR15, UR8, 0x3100, URZ ;  /* 0x00003100080f7890 */ /* 0x000fe2000fffe03f */
[----:B------:R-:W-:Y:S02]  /*5d10*/  SEL R8, RZ, 0x1, P1 ;  /* 0x00000001ff087807 */ /* 0x000fe40000800000 */
[----:B------:R-:W-:Y:S01]  /*5d20*/  UMOV UR8, UR14 ;  /* 0x0000000e00087c82 */ /* 0x000fe20008000000 */
[----:B------:R-:W-:Y:S02]  /*5d30*/  SEL R6, R6, RZ, P1 ;  /* 0x000000ff06067207 */ /* 0x000fe40000800000 */
[----:B------:R-:W-:Y:S01]  /*5d40*/  LOP3.LUT R3, R3, R8, RZ, 0x3c, !PT ;  /* 0x0000000803037212 */ /* 0x000fe200078e3cff */
[----:B------:R0:W-:Y:S02]  /*5d50*/  UTMALDG.3D [UR8], [UR4], desc[UR6] ;  /* 0x00000608040075b4 */ /* 0x0001e40008011000 */
[----:B0-----:R-:W-:Y:S01]  /*5d60*/  UMOV UR8, UR15 ;  /* 0x0000000f00087c82 */ /* 0x001fe20008000000 */
[----:B------:R-:W-:-:S02]  /*5d70*/  UMOV UR11, UR19 ;  /* 0x00000013000b7c82 */ /* 0x000fc40008000000 */
[----:B------:R0:W-:Y:S02]  /*5d80*/  UTMALDG.3D [UR8], [UR24], desc[UR6] ;  /* 0x00000608180075b4 */ /* 0x0001e40008011000 */
[----:B0-----:R-:W-:Y:S05]  /*5d90*/  @P3 BRA `(.L_x_112) ;  /* 0xfffffffc00483947 */ /* 0x001fea000383ffff */
.L_x_108:
[----:B------:R-:W-:Y:S05]  /*5da0*/  BSYNC B1 ;  /* 0x0000000000017941 */ /* 0x000fea0003800000 */
.L_x_107:
[----:B------:R-:W-:Y:S01]  /*5db0*/  LOP3.LUT P3, RZ, R15, 0xff, RZ, 0xc0, !PT ;  /* 0x000000ff0fff7812 */ /* 0x000fe2000786c0ff */
[----:B------:R-:W-:Y:S01]  /*5dc0*/  IMAD.IADD R6, R12, 0x1, R13 ;  /* 0x000000010c067824 */ /* 0x000fe200078e020d */
[----:B------:R-:W-:Y:S01]  /*5dd0*/  IADD3 R0, P5, R0, UR20, RZ ;  /* 0x0000001400007c10 */ /* 0x000fe2000ffbe0ff */
[----:B------:R-:W-:Y:S01]  /*5de0*/  ULDC.64 UR4, c[0x0][0x650] ;  /* 0x0001940000047ab9 */ /* 0x000fe20000000a00 */
[----:B------:R-:W-:Y:S01]  /*5df0*/  BSSY B1, `(.L_x_113) ;  /* 0x000006c000017945 */ /* 0x000fe20003800000 */
[----:B------:R-:W-:Y:S01]  /*5e00*/  IMAD.MOV.U32 R14, RZ, RZ, -0x1 ;  /* 0xffffffffff0e7424 */ /* 0x000fe200078e00ff */
[----:B------:R-:W-:Y:S01]  /*5e10*/  ISETP.GT.U32.AND P1, PT, R6, 0x2, PT ;  /* 0x000000020600780c */ /* 0x000fe20003f24070 */
[----:B------:R-:W-:Y:S01]  /*5e20*/  IMAD.MOV.U32 R17, RZ, RZ, -0x1 ;  /* 0xffffffffff117424 */ /* 0x000fe200078e00ff */
[----:B------:R-:W-:Y:S01]  /*5e30*/  IADD3.X R5, R5, UR13, RZ, P5, !PT ;  /* 0x0000000d05057c10 */ /* 0x000fe2000affe4ff */
[----:B------:R-:W-:Y:S01]  /*5e40*/  IMAD.MOV.U32 R9, RZ, RZ, -0x1 ;  /* 0xffffffffff097424 */ /* 0x000fe200078e00ff */
[----:B------:R-:W-:-:S02]  /*5e50*/  ISETP.LT.U32.AND P1, PT, R12, 0x3, P1 ;  /* 0x000000030c00780c */ /* 0x000fc40000f21070 */
[----:B------:R-:W-:Y:S01]  /*5e60*/  PRMT R15, RZ, 0x7610, R15 ;  /* 0x00007610ff0f7816 */ /* 0x000fe2000000000f */
[----:B------:R-:W0:Y:S01]  /*5e70*/  @P3 S2R R3, SR_CgaCtaId ;  /* 0x0000000000033919 */ /* 0x000e220000008800 */
[----:B------:R-:W-:-:S04]  /*5e80*/  @P3 MOV R2, 0x400 ;  /* 0x0000040000023802 */ /* 0x000fc80000000f00 */
[----:B0-----:R-:W-:Y:S01]  /*5e90*/  @P3 LEA R7, R3, R2, 0x18 ;  /* 0x0000000203073211 */ /* 0x001fe200078ec0ff */
[----:B------:R-:W-:-:S03]  /*5ea0*/  IMAD.WIDE.U32 R2, R6, -0x55555555, RZ ;  /* 0xaaaaaaab06027825 */ /* 0x000fc600078e00ff */
[----:B------:R0:W-:Y:S01]  /*5eb0*/  @P3 SYNCS.ARRIVE.TRANS64.A1T0 RZ, [R7+URZ+0x48], RZ ;  /* 0x000048ff07ff39a7 */ /* 0x0001e2000810003f */
[----:B------:R-:W-:Y:S02]  /*5ec0*/  ISETP.GE.U32.AND P3, PT, R12, 0x3, PT ;  /* 0x000000030c00780c */ /* 0x000fe40003f66070 */
[----:B------:R-:W-:Y:S02]  /*5ed0*/  PRMT R2, RZ, 0x7610, R2 ;  /* 0x00007610ff027816 */ /* 0x000fe40000000002 */
[----:B0-----:R-:W-:Y:S02]  /*5ee0*/  SHF.R.U32.HI R7, RZ, 0x1, R3 ;  /* 0x00000001ff077819 */ /* 0x001fe40000011603 */
[----:B------:R-:W-:Y:S02]  /*5ef0*/  SEL R3, RZ, 0x1, !P1 ;  /* 0x00000001ff037807 */ /* 0x000fe40004800000 */
[----:B------:R-:W-:Y:S01]  /*5f00*/  ISETP.GE.U32.AND P1, PT, R0, UR4, PT ;  /* 0x0000000400007c0c */ /* 0x000fe2000bf26070 */
[----:B------:R-:W-:Y:S01]  /*5f10*/  IMAD R13, R7, -0x3, R6 ;  /* 0xfffffffd070d7824 */ /* 0x000fe200078e0206 */
[----:B------:R-:W-:-:S02]  /*5f20*/  LOP3.LUT R10, R10, R3, RZ, 0x3c, !PT ;  /* 0x000000030a0a7212 */ /* 0x000fc400078e3cff */
[----:B------:R-:W-:Y:S02]  /*5f30*/  ISETP.GE.U32.AND.EX P1, PT, R5, UR5, PT, P1 ;  /* 0x0000000505007c0c */ /* 0x000fe4000bf26110 */
[----:B------:R-:W-:-:S11]  /*5f40*/  @P3 LOP3.LUT R10, R10, 0x1, R7, 0x78, !PT ;  /* 0x000000010a0a3812 */ /* 0x000fd600078e7807 */
[----:B------:R-:W-:Y:S05]  /*5f50*/  @P1 BRA `(.L_x_114) ;  /* 0x0000000400541947 */ /* 0x000fea0003800000 */
[----:B------:R-:W-:Y:S01]  /*5f60*/  ULDC.64 UR4, c[0x0][0x628] ;  /* 0x00018a0000047ab9 */ /* 0x000fe20000000a00 */
[----:B------:R-:W0:Y:S01]  /*5f70*/  S2R R17, SR_CTAID.X ;  /* 0x0000000000117919 */ /* 0x000e220000002500 */
[----:B------:R-:W-:Y:S01]  /*5f80*/  ISETP.NE.U32.AND P1, PT, RZ, UR4, PT ;  /* 0x00000004ff007c0c */ /* 0x000fe2000bf25070 */
[----:B------:R-:W-:Y:S01]  /*5f90*/  ULDC UR7, c[0x0][0x630] ;  /* 0x00018c0000077ab9 */ /* 0x000fe20000000800 */
[----:B------:R-:W-:Y:S01]  /*5fa0*/  IMAD.MOV.U32 R2, RZ, RZ, R0 ;  /* 0x000000ffff027224 */ /* 0x000fe200078e0000 */
[----:B------:R-:W1:Y:S01]  /*5fb0*/  S2R R14, SR_CTAID.Y ;  /* 0x00000000000e7919 */ /* 0x000e620000002600 */
[----:B------:R-:W-:Y:S01]  /*5fc0*/  ISETP.NE.AND.EX P1, PT, RZ, UR5, PT, P1 ;  /* 0x00000005ff007c0c */ /* 0x000fe2000bf25310 */
[----:B------:R-:W-:-:S12]  /*5fd0*/  IMAD.MOV.U32 R3, RZ, RZ, R5 ;  /* 0x000000ffff037224 */ /* 0x000fd800078e0005 */
[----:B------:R-:W-:Y:S05]  /*5fe0*/  @!P1 BRA `(.L_x_115) ;  /* 0x0000000000289947 */ /* 0x000fea0003800000 */
[----:B------:R-:W-:Y:S02]  /*5ff0*/  ULDC UR6, c[0x0][0x634] ;  /* 0x00018d0000067ab9 */ /* 0x000fe40000000800 */
[----:B------:R-:W-:-:S05]  /*6000*/  IADD3 R9, P1, R0, UR6, RZ ;  /* 0x0000000600097c10 */ /* 0x000fca000ff3e0ff */
[----:B------:R-:W-:-:S04]  /*6010*/  IMAD.X R19, RZ, RZ, R5, P1 ;  /* 0x000000ffff137224 */ /* 0x000fc800008e0605 */
[----:B------:R-:W-:-:S04]  /*6020*/  IMAD.WIDE.U32 R6, R19, UR4, RZ ;  /* 0x0000000413067c25 */ /* 0x000fc8000f8e00ff */
[----:B------:R-:W-:-:S04]  /*6030*/  IMAD.WIDE.U32 R6, P1, R9, UR5, R6 ;  /* 0x0000000509067c25 */ /* 0x000fc8000f820006 */
[----:B------:R-:W-:-:S04]  /*6040*/  IMAD.WIDE.U32 R8, R9, UR4, RZ ;  /* 0x0000000409087c25 */ /* 0x000fc8000f8e00ff */
[----:B------:R-:W-:Y:S01]  /*6050*/  IMAD.X R3, RZ, RZ, RZ, P1 ;  /* 0x000000ffff037224 */ /* 0x000fe200008e06ff */
[----:B------:R-:W-:Y:S01]  /*6060*/  IADD3 RZ, P1, R9, R6, RZ ;  /* 0x0000000609ff7210 */ /* 0x000fe20007f3e0ff */
[----:B------:R-:W-:-:S04]  /*6070*/  IMAD.MOV.U32 R2, RZ, RZ, R7 ;  /* 0x000000ffff027224 */ /* 0x000fc800078e0007 */
[----:B------:R-:W-:-:S08]  /*6080*/  IMAD.WIDE.U32.X R2, R19, UR5, R2, P1 ;  /* 0x0000000513027c25 */ /* 0x000fd000088e0402 */
.L_x_115:
[--C-:B------:R-:W-:Y:S01]  /*6090*/  SHF.R.U64 R8, R2, UR7, R3.reuse ;  /* 0x0000000702087c19 */ /* 0x100fe20008001203 */
[----:B------:R-:W-:Y:S01]  /*60a0*/  ULDC.64 UR4, c[0x0][0x620] ;  /* 0x0001880000047ab9 */ /* 0x000fe20000000a00 */
[----:B------:R-:W-:Y:S01]  /*60b0*/  SHF.R.U32.HI R2, RZ, UR7, R3 ;  /* 0x00000007ff027c19 */ /* 0x000fe20008011603 */
[----:B------:R-:W-:Y:S01]  /*60c0*/  IMAD.MOV.U32 R3, RZ, RZ, R5 ;  /* 0x000000ffff037224 */ /* 0x000fe200078e0005 */
[----:B------:R-:W-:Y:S01]  /*60d0*/  IADD3 R7, P1, RZ, -R8, RZ ;  /* 0x80000008ff077210 */ /* 0x000fe20007f3e0ff */
[----:B------:R-:W2:Y:S01]  /*60e0*/  LDC R22, c[0x0][0x144] ;  /* 0x00005100ff167b82 */ /* 0x000ea20000000800 */
[----:B0-----:R-:W-:Y:S01]  /*60f0*/  I2FP.F32.U32 R9, R17 ;  /* 0x0000001100097245 */ /* 0x001fe20000201000 */
[----:B------:R-:W-:Y:S01]  /*6100*/  ULDC.64 UR8, c[0x0][0x640] ;  /* 0x0001900000087ab9 */ /* 0x000fe20000000a00 */
[----:B------:R-:W-:Y:S01]  /*6110*/  ULDC UR6, c[0x0][0x608] ;  /* 0x0001820000067ab9 */ /* 0x000fe20000000800 */
[----:B------:R-:W-:Y:S01]  /*6120*/  IMAD.X R2, RZ, RZ, ~R2, P1 ;  /* 0x000000ffff027224 */ /* 0x000fe200008e0e02 */
[----:B------:R-:W-:-:S03]  /*6130*/  ISETP.NE.U32.AND P1, PT, RZ, UR8, PT ;  /* 0x00000008ff007c0c */ /* 0x000fc6000bf25070 */
[----:B------:R-:W-:Y:S01]  /*6140*/  IMAD R6, R2, UR4, RZ ;  /* 0x0000000402067c24 */ /* 0x000fe2000f8e02ff */
[----:B------:R-:W0:Y:S01]  /*6150*/  LDC R19, c[0x0][0x148] ;  /* 0x00005200ff137b82 */ /* 0x000e220000000800 */
[----:B------:R-:W-:Y:S01]  /*6160*/  IMAD.MOV.U32 R2, RZ, RZ, R0 ;  /* 0x000000ffff027224 */ /* 0x000fe200078e0000 */
[----:B------:R-:W-:-:S03]  /*6170*/  ISETP.NE.AND.EX P1, PT, RZ, UR9, PT, P1 ;  /* 0x00000009ff007c0c */ /* 0x000fc6000bf25310 */
[----:B------:R-:W-:Y:S01]  /*6180*/  IMAD.WIDE.U32 R2, R7, UR4, R2 ;  /* 0x0000000407027c25 */ /* 0x000fe2000f8e0002 */
[----:B------:R-:W-:-:S03]  /*6190*/  ULDC UR4, c[0x0][0x150] ;  /* 0x0000540000047ab9 */ /* 0x000fc60000000800 */
[----:B------:R-:W-:Y:S02]  /*61a0*/  IMAD R7, R7, UR5, R6 ;  /* 0x0000000507077c24 */ /* 0x000fe4000f8e0206 */
[----:B------:R-:W-:Y:S01]  /*61b0*/  FMUL R6, R9, UR4 ;  /* 0x0000000409067c20 */ /* 0x000fe20008400000 */
[----:B------:R-:W-:Y:S01]  /*61c0*/  ULDC UR4, c[0x0][0x618] ;  /* 0x0001860000047ab9 */ /* 0x000fe20000000800 */
[----:B------:R-:W-:Y:S01]  /*61d0*/  ULDC UR5, c[0x0][0x154] ;  /* 0x0000550000057ab9 */ /* 0x000fe20000000800 */
[----:B------:R-:W-:-:S03]  /*61e0*/  IMAD.IADD R3, R3, 0x1, R7 ;  /* 0x0000000103037824 */ /* 0x000fc600078e0207 */
[----:B------:R-:W3:Y:S02]  /*61f0*/  F2I.U32.TRUNC.NTZ R6, R6 ;  /* 0x0000000600067305 */ /* 0x000ee4000020f000 */
[----:B------:R-:W-:Y:S02]  /*6200*/  SHF.R.U64 R9, R2, UR4, R3 ;  /* 0x0000000402097c19 */ /* 0x000fe40008001203 */
[----:B-1----:R-:W-:-:S05]  /*6210*/  I2FP.F32.U32 R2, R14 ;  /* 0x0000000e00027245 */ /* 0x002fca0000201000 */
[----:B------:R-:W-:Y:S01]  /*6220*/  FMUL R21, R2, UR5 ;  /* 0x0000000502157c20 */ /* 0x000fe20008400000 */
[----:B------:R-:W-:Y:S01]  /*6230*/  SHF.R.U32.HI R2, RZ, UR4, R3 ;  /* 0x00000004ff027c19 */ /* 0x000fe20008011603 */
[----:B------:R-:W-:-:S03]  /*6240*/  ULDC UR4, c[0x0][0x658] ;  /* 0x0001960000047ab9 */ /* 0x000fc60000000800 */
[--C-:B------:R-:W-:Y:S01]  /*6250*/  SHF.R.U64 R20, R9, UR6, R2.reuse ;  /* 0x0000000609147c19 */ /* 0x100fe20008001202 */
[----:B------:R-:W1:Y:S01]  /*6260*/  F2I.U32.TRUNC.NTZ R21, R21 ;  /* 0x0000001500157305 */ /* 0x000e62000020f000 */
[----:B------:R-:W-:Y:S01]  /*6270*/  SHF.R.U32.HI R3, RZ, UR6, R2 ;  /* 0x00000006ff037c19 */ /* 0x000fe20008011602 */
[----:B---3--:R-:W-:-:S03]  /*6280*/  IMAD.MOV R6, RZ, RZ, -R6 ;  /* 0x000000ffff067224 */ /* 0x008fc600078e0a06 */
[----:B------:R-:W-:Y:S01]  /*6290*/  SHF.R.U64 R18, R20, UR4, R3 ;  /* 0x0000000414127c19 */ /* 0x000fe20008001203 */
[----:B--2---:R-:W-:Y:S01]  /*62a0*/  IMAD R17, R22, R6, R17 ;  /* 0x0000000616117224 */ /* 0x004fe200078e0211 */
[----:B------:R-:W-:-:S03]  /*62b0*/  SHF.R.U32.HI R23, RZ, UR4, R3 ;  /* 0x00000004ff177c19 */ /* 0x000fc60008011603 */
[----:B------:R-:W-:Y:S02]  /*62c0*/  IMAD.MOV.U32 R2, RZ, RZ, R18 ;  /* 0x000000ffff027224 */ /* 0x000fe400078e0012 */
[----:B------:R-:W-:Y:S01]  /*62d0*/  IMAD.MOV.U32 R3, RZ, RZ, R23 ;  /* 0x000000ffff037224 */ /* 0x000fe200078e0017 */
[----:B------:R-:W-:Y:S06]  /*62e0*/  @!P1 BRA `(.L_x_116) ;  /* 0x0000000000289947 */ /* 0x000fec0003800000 */
[----:B------:R-:W-:Y:S02]  /*62f0*/  ULDC UR4, c[0x0][0x64c] ;  /* 0x0001930000047ab9 */ /* 0x000fe40000000800 */
[----:B------:R-:W-:-:S05]  /*6300*/  IADD3 R3, P1, R18, UR4, RZ ;  /* 0x0000000412037c10 */ /* 0x000fca000ff3e0ff */
[----:B------:R-:W-:-:S04]  /*6310*/  IMAD.X R23, RZ, RZ, R23, P1 ;  /* 0x000000ffff177224 */ /* 0x000fc800008e0617 */
[----:B------:R-:W-:-:S04]  /*6320*/  IMAD.WIDE.U32 R6, R23, UR8, RZ ;  /* 0x0000000817067c25 */ /* 0x000fc8000f8e00ff */
[----:B------:R-:W-:-:S04]  /*6330*/  IMAD.WIDE.U32 R6, P1, R3, UR9, R6 ;  /* 0x0000000903067c25 */ /* 0x000fc8000f820006 */
[----:B------:R-:W-:-:S04]  /*6340*/  IMAD.WIDE.U32 R2, R3, UR8, RZ ;  /* 0x0000000803027c25 */ /* 0x000fc8000f8e00ff */
[----:B------:R-:W-:Y:S01]  /*6350*/  IMAD.MOV.U32 R2, RZ, RZ, R7 ;  /* 0x000000ffff027224 */ /* 0x000fe200078e0007 */
[----:B------:R-:W-:Y:S01]  /*6360*/  IADD3 RZ, P3, R3, R6, RZ ;  /* 0x0000000603ff7210 */ /* 0x000fe20007f7e0ff */
[----:B------:R-:W-:-:S04]  /*6370*/  IMAD.X R3, RZ, RZ, RZ, P1 ;  /* 0x000000ffff037224 */ /* 0x000fc800008e06ff */
[----:B------:R-:W-:-:S08]  /*6380*/  IMAD.WIDE.U32.X R2, R23, UR9, R2, P3 ;  /* 0x0000000917027c25 */ /* 0x000fd000098e0402 */
.L_x_116:
[----:B------:R-:W-:Y:S01]  /*6390*/  ULDC UR4, c[0x0][0x648] ;  /* 0x0001920000047ab9 */ /* 0x000fe20000000800 */
[----:B-1----:R-:W-:Y:S01]  /*63a0*/  IMAD.MOV R21, RZ, RZ, -R21 ;  /* 0x000000ffff157224 */ /* 0x002fe200078e0a15 */
[----:B------:R-:W-:Y:S01]  /*63b0*/  SHF.R.U64 R3, R2, UR4, R3 ;  /* 0x0000000402037c19 */ /* 0x000fe20008001203 */
[----:B------:R-:W-:Y:S01]  /*63c0*/  ULDC UR4, c[0x0][0x638] ;  /* 0x00018e0000047ab9 */ /* 0x000fe20000000800 */
[----:B------:R-:W-:Y:S01]  /*63d0*/  LOP3.LUT R20, R20, UR17, RZ, 0xc0, !PT ;  /* 0x0000001114147c12 */ /* 0x000fe2000f8ec0ff */
[----:B0-----:R-:W-:Y:S01]  /*63e0*/  @P4 IMAD R17, R19, R21, R14 ;  /* 0x0000001513114224 */ /* 0x001fe200078e020e */
[----:B------:R-:W-:Y:S01]  /*63f0*/  ULDC UR5, c[0x0][0x610] ;  /* 0x0001840000057ab9 */ /* 0x000fe20000000800 */
[----:B------:R-:W-:Y:S02]  /*6400*/  IMAD.MOV R7, RZ, RZ, -R3 ;  /* 0x000000ffff077224 */ /* 0x000fe400078e0a03 */
[----:B------:R-:W-:Y:S01]  /*6410*/  IMAD R14, R3, UR18, R20 ;  /* 0x00000012030e7c24 */ /* 0x000fe2000f8e0214 */
[----:B------:R-:W-:Y:S01]  /*6420*/  LOP3.LUT R3, R9, UR16, RZ, 0xc0, !PT ;  /* 0x0000001009037c12 */ /* 0x000fe2000f8ec0ff */
[----:B------:R-:W-:Y:S01]  /*6430*/  IMAD R18, R7, UR4, R18 ;  /* 0x0000000407127c24 */ /* 0x000fe2000f8e0212 */
[----:B------:R-:W-:Y:S01]  /*6440*/  ULDC UR4, c[0x0][0x600] ;  /* 0x0001800000047ab9 */ /* 0x000fe20000000800 */
[----:B------:R-:W-:-:S02]  /*6450*/  IMAD R14, R14, UR5, R17 ;  /* 0x000000050e0e7c24 */ /* 0x000fc4000f8e0211 */
[----:B------:R-:W-:Y:S02]  /*6460*/  IMAD R3, R18, UR4, R3 ;  /* 0x0000000412037c24 */ /* 0x000fe4000f8e0203 */
[----:B------:R-:W-:Y:S02]  /*6470*/  IMAD.MOV.U32 R2, RZ, RZ, 0x1 ;  /* 0x00000001ff027424 */ /* 0x000fe400078e00ff */
[----:B------:R-:W-:Y:S01]  /*6480*/  IMAD.MOV.U32 R9, RZ, RZ, R8 ;  /* 0x000000ffff097224 */ /* 0x000fe200078e0008 */
[----:B------:R-:W-:Y:S02]  /*6490*/  SEL R17, R3, R14, !P4 ;  /* 0x0000000e03117207 */ /* 0x000fe40006000000 */
[----:B------:R-:W-:-:S07]  /*64a0*/  SEL R14, R14, R3, !P4 ;  /* 0x000000030e0e7207 */ /* 0x000fce0006000000 */
.L_x_114:
[----:B------:R-:W-:Y:S05]  /*64b0*/  BSYNC B1 ;  /* 0x0000000000017941 */ /* 0x000fea0003800000 */
.L_x_113:
[----:B------:R-:W-:-:S13]  /*64c0*/  LOP3.LUT P1, RZ, R2, 0xff, RZ, 0xc0, !PT ;  /* 0x000000ff02ff7812 */ /* 0x000fda000782c0ff */
[----:B------:R-:W-:Y:S05]  /*64d0*/  @P1 BRA `(.L_x_117) ;  /* 0xfffffff400441947 */ /* 0x000fea000383ffff */
[----:B------:R-:W-:Y:S05]  /*64e0*/  BSYNC B0 ;  /* 0x0000000000007941 */ /* 0x000fea0003800000 */
.L_x_105:
[----:B------:R-:W-:-:S03]  /*64f0*/  UMOV UR4, 0xffffffff ;  /* 0xffffffff00047882 */ /* 0x000fc60000000000 */
[----:B------:R-:W-:Y:S05]  /*6500*/  BRA.DIV UR4, `(.L_x_118) ;  /* 0x0000000204f87947 */ /* 0x000fea000b800000 */
[----:B------:R-:W-:-:S13]  /*6510*/  ELECT P0, URZ, PT ;  /* 0x00000000003f782f */ /* 0x000fda0003800000 */
.L_x_131:
[----:B------:R-:W-:Y:S04]  /*6520*/  BSSY B0, `(.L_x_119) ;  /* 0x0000022000007945 */ /* 0x000fe80003800000 */
[----:B------:R-:W-:Y:S05]  /*6530*/  @!P0 BRA `(.L_x_120) ;  /* 0x0000000000808947 */ /* 0x000fea0003800000 */
[----:B------:R-:W-:-:S04]  /*6540*/  LOP3.LUT R4, R4, 0x2, RZ, 0xfc, !PT ;  /* 0x0000000204047812 */ /* 0x000fc800078efcff */
[----:B------:R-:W-:-:S13]  /*6550*/  ISETP.NE.AND P0, PT, R4, 0x3, PT ;  /* 0x000000030400780c */ /* 0x000fda0003f05270 */
[----:B------:R-:W-:Y:S05]  /*6560*/  @!P0 BRA `(.L_x_121) ;  /* 0x0000000000048947 */ /* 0x000fea0003800000 */
[----:B------:R-:W-:Y:S01]  /*6570*/  BPT.TRAP 0x1 ;  /* 0x000000040000795c */ /* 0x000fe20000300000 */
.L_x_121:
[----:B------:R-:W0:Y:S01]  /*6580*/  S2R R3, SR_CgaCtaId ;  /* 0x0000000000037919 */ /* 0x000e220000008800 */
[----:B------:R-:W-:Y:S02]  /*6590*/  MOV R0, 0x400 ;  /* 0x0000040000007802 */ /* 0x000fe40000000f00 */
[----:B------:R-:W-:Y:S02]  /*65a0*/  SHF.L.U32 R2, R10, 0x1f, RZ ;  /* 0x0000001f0a027819 */ /* 0x000fe400000006ff */
[----:B0-----:R-:W-:-:S05]  /*65b0*/  LEA R0, R3, R0, 0x18 ;  /* 0x0000000003007211 */ /* 0x001fca00078ec0ff */
[----:B------:R-:W-:-:S04]  /*65c0*/  VIADD R0, R0, 0x18 ;  /* 0x0000001800007836 */ /* 0x000fc80000000000 */
[C---:B------:R-:W-:Y:S02]  /*65d0*/  IMAD R7, R13.reuse, 0x8, R0 ;  /* 0x000000080d077824 */ /* 0x040fe400078e0200 */
[----:B------:R-:W-:Y:S02]  /*65e0*/  VIADD R13, R13, 0x1 ;  /* 0x000000010d0d7836 */ /* 0x000fe40000000000 */
[----:B------:R-:W0:Y:S03]  /*65f0*/  SYNCS.PHASECHK.TRANS64.TRYWAIT P0, [R7+URZ], R2 ;  /* 0x00000002070075a7 */ /* 0x000e26000800017f */
[----:B------:R-:W-:-:S04]  /*6600*/  ISETP.NE.AND P1, PT, R13, 0x3, PT ;  /* 0x000000030d00780c */ /* 0x000fc80003f25270 */
[----:B------:R-:W-:Y:S02]  /*6610*/  SEL R3, RZ, 0x1, P1 ;  /* 0x00000001ff037807 */ /* 0x000fe40000800000 */
[----:B------:R-:W-:Y:S02]  /*6620*/  SEL R13, R13, RZ, P1 ;  /* 0x000000ff0d0d7207 */ /* 0x000fe40000800000 */
[----:B------:R-:W-:-:S03]  /*6630*/  LOP3.LUT R9, R10, R3, RZ, 0x3c, !PT ;  /* 0x000000030a097212 */ /* 0x000fc600078e3cff */
[----:B------:R-:W-:Y:S01]  /*6640*/  IMAD R6, R13, 0x8, R0 ;  /* 0x000000080d067824 */ /* 0x000fe200078e0200 */
[----:B------:R-:W-:Y:S01]  /*6650*/  SHF.L.U32 R5, R9, 0x1f, RZ ;  /* 0x0000001f09057819 */ /* 0x000fe200000006ff */
[----:B0-----:R-:W-:Y:S06]  /*6660*/  @!P0 BRA `(.L_x_122) ;  /* 0x0000000000c48947 */ /* 0x001fec0003800000 */
.L_x_132:
[----:B------:R-:W1:Y:S01]  /*6670*/  SYNCS.PHASECHK.TRANS64.TRYWAIT P0, [R6+URZ], R5 ;  /* 0x00000005060075a7 */ /* 0x000e62000800017f */
[----:B0-----:R-:W-:-:S05]  /*6680*/  VIADD R2, R13, 0x1 ;  /* 0x000000010d027836 */ /* 0x001fca0000000000 */
[----:B------:R-:W-:-:S04]  /*6690*/  ISETP.NE.AND P1, PT, R2, 0x3, PT ;  /* 0x000000030200780c */ /* 0x000fc80003f25270 */
[----:B------:R-:W-:Y:S02]  /*66a0*/  SEL R4, RZ, 0x1, P1 ;  /* 0x00000001ff047807 */ /* 0x000fe40000800000 */
[----:B------:R-:W-:Y:S02]  /*66b0*/  SEL R3, R2, RZ, P1 ;  /* 0x000000ff02037207 */ /* 0x000fe40000800000 */
[----:B------:R-:W-:Y:S01]  /*66c0*/  LOP3.LUT R4, R9, R4, RZ, 0x3c, !PT ;  /* 0x0000000409047212 */ /* 0x000fe200078e3cff */
[----:B-1----:R-:W-:Y:S06]  /*66d0*/  @!P0 BRA `(.L_x_123) ;  /* 0x0000000000bc8947 */ /* 0x002fec0003800000 */
.L_x_133:
[----:B------:R-:W-:Y:S01]  /*66e0*/  IMAD R3, R3, 0x8, R0 ;  /* 0x0000000803037824 */ /* 0x000fe200078e0200 */
[----:B------:R-:W-:-:S07]  /*66f0*/  SHF.L.U32 R0, R4, 0x1f, RZ ;  /* 0x0000001f04007819 */ /* 0x000fce00000006ff */
.L_x_124:
[----:B-1----:R1:W2:Y:S02]  /*6700*/  SYNCS.PHASECHK.TRANS64.TRYWAIT P0, [R3+URZ], R0 ;  /* 0x00000000030075a7 */ /* 0x0022a4000800017f */
[----:B--2---:R-:W-:Y:S05]  /*6710*/  @!P0 NANOSLEEP.SYNCS 0x989680 ;  /* 0x009896800000895d */ /* 0x004fea0003900000 */
[----:B------:R-:W2:Y:S02]  /*6720*/  @!P0 SYNCS.PHASECHK.TRANS64 P0, [R3+URZ], R0 ;  /* 0x00000000030085a7 */ /* 0x000ea4000800007f */
[----:B--2---:R-:W-:Y:S05]  /*6730*/  @!P0 BRA `(.L_x_124) ;  /* 0xfffffffc00f08947 */ /* 0x004fea000383ffff */
.L_x_120:
[----:B------:R-:W-:Y:S05]  /*6740*/  BSYNC B0 ;  /* 0x0000000000007941 */ /* 0x000fea0003800000 */
.L_x_119:
[----:B------:R-:W-:Y:S05]  /*6750*/  EXIT ;  /* 0x000000000000794d */ /* 0x000fea0003800000 */
.L_x_17:
[----:B-1----:R-:W-:-:S04]  /*6760*/  IMAD.U32 R7, RZ, RZ, UR6 ;  /* 0x00000006ff077e24 */ /* 0x002fc8000f8e00ff */
[----:B------:R1:W3:Y:S03]  /*6770*/  SYNCS.PHASECHK.TRANS64.TRYWAIT P0, [R7+URZ], R6 ;  /* 0x00000006070075a7 */ /* 0x0002e6000800017f */
[----:B---3--:R-:W-:Y:S05]  /*6780*/  @!P0 NANOSLEEP.SYNCS 0x989680 ;  /* 0x009896800000895d */ /* 0x008fea0003900000 */
[----:B------:R-:W3:Y:S02]  /*6790*/  @!P0 SYNCS.PHASECHK.TRANS64 P0, [R7+URZ], R6 ;  /* 0x00000006070085a7 */ /* 0x000ee4000800007f */
[----:B---3--:R-:W-:Y:S05]  /*67a0*/  @!P0 BRA `(.L_x_17) ;  /* 0xfffffffc00ec8947 */ /* 0x008fea000383ffff */
[----:B------:R-:W-:Y:S05]  /*67b0*/  BRA `(.L_x_16) ;  /* 0xffffffa800e47947 */ /* 0x000fea000383ffff */
.L_x_23:
[----:B-1----:R-:W-:-:S04]  /*67c0*/  IMAD.U32 R8, RZ, RZ, UR12 ;  /* 0x0000000cff087e24 */ /* 0x002fc8000f8e00ff */
[----:B------:R1:W3:Y:S03]  /*67d0*/  SYNCS.PHASECHK.TRANS64.TRYWAIT P0, [R8+URZ], R7 ;  /* 0x00000007080075a7 */ /* 0x0002e6000800017f */
[----:B---3--:R-:W-:Y:S05]  /*67e0*/  @!P0 NANOSLEEP.SYNCS 0x989680 ;  /* 0x009896800000895d */ /* 0x008fea0003900000 */
[----:B------:R-:W3:Y:S02]  /*67f0*/  @!P0 SYNCS.PHASECHK.TRANS64 P0, [R8+URZ], R7 ;  /* 0x00000007080085a7 */ /* 0x000ee4000800007f */
[----:B---3--:R-:W-:Y:S05]  /*6800*/  @!P0 BRA `(.L_x_23) ;  /* 0xfffffffc00ec8947 */ /* 0x008fea000383ffff */
[----:B------:R-:W-:Y:S05]  /*6810*/  BRA `(.L_x_22) ;  /* 0xffffffb000547947 */ /* 0x000fea000383ffff */
.L_x_106:
[----:B------:R-:W-:Y:S01]  /*6820*/  BSSY B1, `(.L_x_125) ;  /* 0x0000006000017945 */ /* 0x000fe20003800000 */
[----:B------:R-:W-:-:S07]  /*6830*/  IMAD.MOV.U32 R2, RZ, RZ, -0x1 ;  /* 0xffffffffff027424 */ /* 0x000fce00078e00ff */
[----:B------:R-:W-:Y:S05]  /*6840*/  WARPSYNC.COLLECTIVE R2, `(.L_x_126) ;  /* 0x00000000020c7348 */ /* 0x000fea0003c00000 */
[----:B------:R-:W-:Y:S02]  /*6850*/  ELECT P1, UR62, PT ;  /* 0x00000000003e782f */ /* 0x000fe40003820000 */
[----:B------:R-:W-:Y:S01]  /*6860*/  MOV R2, UR62 ;  /* 0x0000003e00027c02 */ /* 0x000fe20008000f00 */
[----:B------:R-:W-:Y:S10]  /*6870*/  ENDCOLLECTIVE ;  /* 0x000000000000791b */ /* 0x000ff40003800000 */
.L_x_126:
[----:B------:R-:W-:Y:S05]  /*6880*/  BSYNC B1 ;  /* 0x0000000000017941 */ /* 0x000fea0003800000 */
.L_x_125:
[----:B------:R-:W-:Y:S05]  /*6890*/  BRA `(.L_x_127) ;  /* 0xfffffff000607947 */ /* 0x000fea000383ffff */
.L_x_109:
[----:B-1----:R1:W2:Y:S02]  /*68a0*/  SYNCS.PHASECHK.TRANS64.TRYWAIT P1, [R18+URZ+0x18], R7 ;  /* 0x00001807120075a7 */ /* 0x0022a4000802017f */
[----:B--2---:R-:W-:Y:S05]  /*68b0*/  @!P1 NANOSLEEP.SYNCS 0x989680 ;  /* 0x009896800000995d */ /* 0x004fea0003900000 */
[----:B------:R-:W2:Y:S02]  /*68c0*/  @!P1 SYNCS.PHASECHK.TRANS64 P1, [R18+URZ+0x18], R7 ;  /* 0x00001807120095a7 */ /* 0x000ea4000802007f */
[----:B--2---:R-:W-:Y:S05]  /*68d0*/  @!P1 BRA `(.L_x_109) ;  /* 0xfffffffc00f09947 */ /* 0x004fea000383ffff */
[----:B------:R-:W-:Y:S05]  /*68e0*/  BRA `(.L_x_128) ;  /* 0xfffffff000947947 */ /* 0x000fea000383ffff */
.L_x_118:
[----:B------:R-:W-:Y:S01]  /*68f0*/  BSSY B0, `(.L_x_129) ;  /* 0x0000006000007945 */ /* 0x000fe20003800000 */
[----:B------:R-:W-:-:S07]  /*6900*/  IMAD.MOV.U32 R2, RZ, RZ, -0x1 ;  /* 0xffffffffff027424 */ /* 0x000fce00078e00ff */
[----:B------:R-:W-:Y:S05]  /*6910*/  WARPSYNC.COLLECTIVE R2, `(.L_x_130) ;  /* 0x00000000020c7348 */ /* 0x000fea0003c00000 */
[----:B------:R-:W-:Y:S02]  /*6920*/  ELECT P1, UR62, PT ;  /* 0x00000000003e782f */ /* 0x000fe40003820000 */
[----:B------:R-:W-:Y:S01]  /*6930*/  MOV R2, UR62 ;  /* 0x0000003e00027c02 */ /* 0x000fe20008000f00 */
[----:B------:R-:W-:Y:S10]  /*6940*/  ENDCOLLECTIVE ;  /* 0x000000000000791b */ /* 0x000ff40003800000 */
.L_x_130:
[----:B------:R-:W-:Y:S05]  /*6950*/  BSYNC B0 ;  /* 0x0000000000007941 */ /* 0x000fea0003800000 */
.L_x_129:
[----:B------:R-:W-:Y:S01]  /*6960*/  PLOP3.LUT P0, PT, P1, PT, PT, 0x80, 0x0 ;  /* 0x000000000000781c */ /* 0x000fe20000f0f070 */
[----:B------:R-:W-:-:S12]  /*6970*/  BRA `(.L_x_131) ;  /* 0xfffffff800e87947 */ /* 0x000fd8000383ffff */
.L_x_122:
[----:B0-----:R0:W1:Y:S02]  /*6980*/  SYNCS.PHASECHK.TRANS64.TRYWAIT P0, [R7+URZ], R2 ;  /* 0x00000002070075a7 */ /* 0x001064000800017f */
[----:B-1----:R-:W-:Y:S05]  /*6990*/  @!P0 NANOSLEEP.SYNCS 0x989680 ;  /* 0x009896800000895d */ /* 0x002fea0003900000 */
[----:B------:R-:W1:Y:S02]  /*69a0*/  @!P0 SYNCS.PHASECHK.TRANS64 P0, [R7+URZ], R2 ;  /* 0x00000002070085a7 */ /* 0x000e64000800007f */
[----:B-1----:R-:W-:Y:S05]  /*69b0*/  @!P0 BRA `(.L_x_122) ;  /* 0xfffffffc00f08947 */ /* 0x002fea000383ffff */
[----:B------:R-:W-:Y:S05]  /*69c0*/  BRA `(.L_x_132) ;  /* 0xfffffffc00287947 */ /* 0x000fea000383ffff */
.L_x_123:
[----:B0-----:R0:W1:Y:S02]  /*69d0*/  SYNCS.PHASECHK.TRANS64.TRYWAIT P0, [R6+URZ], R5 ;  /* 0x00000005060075a7 */ /* 0x001064000800017f */
[----:B-1----:R-:W-:Y:S05]  /*69e0*/  @!P0 NANOSLEEP.SYNCS 0x989680 ;  /* 0x009896800000895d */ /* 0x002fea0003900000 */
[----:B------:R-:W1:Y:S02]  /*69f0*/  @!P0 SYNCS.PHASECHK.TRANS64 P0, [R6+URZ], R5 ;  /* 0x00000005060085a7 */ /* 0x000e64000800007f */
[----:B-1----:R-:W-:Y:S05]  /*6a00*/  @!P0 BRA `(.L_x_123) ;  /* 0xfffffffc00f08947 */ /* 0x002fea000383ffff */
[----:B------:R-:W-:Y:S05]  /*6a10*/  BRA `(.L_x_133) ;  /* 0xfffffffc00307947 */ /* 0x000fea000383ffff */
.L_x_134:
[----:B------:R-:W-:-:S00]  /*6a20*/  BRA `(.L_x_134) ;  /* 0xfffffffc00fc7947 */ /* 0x000fc0000383ffff */
[----:B------:R-:W-:-:S00]  /*6a30*/  NOP ;  /* 0x0000000000007918 */ /* 0x000fc00000000000 */
        /* <DEDUP_REMOVED lines=12> */
.L_x_135:


//--------------------- .nv.shared._ZN7cutlass13device_kernelINS_4gemm6kernel13GemmUniversalIN4cute5tupleIJiiiiEEENS1_10collective13CollectiveMmaINS1_37MainloopSm90TmaGmmaWarpSpecializedFP8ILi3ENS5_IJNS4_1CILi1EEESB_SB_EEENS1_35KernelTmaWarpSpecializedCooperativeEEENS5_IJNSA_ILi128EEENSA_ILi64EEENSA_ILi32EEEEEENS_12float_e4m3_tENS5_IJlSB_lEEESJ_SK_NS4_8TiledMMAINS4_8MMA_AtomIJNS4_4SM904GMMA30MMA_64x64x32_F32E4M3E4M3_SS_TNILNSO_7ScaleInE1ELSQ_1EEEEEENS4_6LayoutINS5_IJNSA_ILi2EEESB_SB_EEENS5_IJSB_NSA_ILi0EEESW_EEEEENS5_IJNS4_10UnderscoreESZ_SZ_EEEEENS4_13SM90_TMA_LOADENS4_14ComposedLayoutINS4_7SwizzleILi1ELi4ELi3EEENS4_18smem_ptr_flag_bitsILi8EEENST_INS5_IJNSA_ILi8EEESH_EEENS5_IJSH_SB_EEEEEEEvNS4_8identityES12_S1C_vS1D_EENS_8epilogue10collective6detail29Sm90TmaWarpSpecializedAdapterINS1G_15DefaultEpilogueISJ_SK_SK_NS1F_6thread17LinearCombinationISJ_Li1EffLNS1K_9ScaleType4KindE0ELNS_15FloatRoundStyleE2ESJ_EENS1_15EpilogueDefaultEEEEEvvEEEEvNT_6ParamsE --------------------------
	.section	.nv.shared._ZN7cutlass13device_kernelINS_4gemm6kernel13GemmUniversalIN4cute5tupleIJiiiiEEENS1_10collective13CollectiveMmaINS1_37MainloopSm90TmaGmmaWarpSpecializedFP8ILi3ENS5_IJNS4_1CILi1EEESB_SB_EEENS1_35KernelTmaWarpSpecializedCooperativeEEENS5_IJNSA_ILi128EEENSA_ILi64EEENSA_ILi32EEEEEENS_12float_e4m3_tENS5_IJlSB_lEEESJ_SK_NS4_8TiledMMAINS4_8MMA_AtomIJNS4_4SM904GMMA30MMA_64x64x32_F32E4M3E4M3_SS_TNILNSO_7ScaleInE1ELSQ_1EEEEEENS4_6LayoutINS5_IJNSA_ILi2EEESB_SB_EEENS5_IJSB_NSA_ILi0EEESW_EEEEENS5_IJNS4_10UnderscoreESZ_SZ_EEEEENS4_13SM90_TMA_LOADENS4_14ComposedLayoutINS4_7SwizzleILi1ELi4ELi3EEENS4_18smem_ptr_flag_bitsILi8EEENST_INS5_IJNSA_ILi8EEESH_EEENS5_IJSH_SB_EEEEEEEvNS4_8identityES12_S1C_vS1D_EENS_8epilogue10collective6detail29Sm90TmaWarpSpecializedAdapterINS1G_15DefaultEpilogueISJ_SK_SK_NS1F_6thread17LinearCombinationISJ_Li1EffLNS1K_9ScaleType4KindE0ELNS_15FloatRoundStyleE2ESJ_EENS1_15EpilogueDefaultEEEEEvvEEEEvNT_6ParamsE,"aw",@nobits
	.sectionflags	@""
	.align	16
	.zero		1024


//--------------------- .nv.shared.reserved.0     --------------------------
	.section	.nv.shared.reserved.0,"aw",@nobits
	.weak		__nv_reservedSMEM_offset_0_alias
	.size		__nv_reservedSMEM_offset_0_alias, 0, 0
	.other		__nv_reservedSMEM_offset_0_alias,@"STO_CUDA_RESERVED_SHARED STV_DEFAULT"
__nv_reservedSMEM_offset_0_alias:
	.zero		0


//--------------------- .nv.global                --------------------------
	.section	.nv.global,"aw",@nobits
.nv.global:
	.type		_ZN40_INTERNAL_9950ce98_4_k_cu_c3a9adf8_196934cute1_E,@object
	.size		_ZN40_INTERNAL_9950ce98_4_k_cu_c3a9adf8_196934cute1_E,(_ZN40_INTERNAL_9950ce98_4_k_cu_c3a9adf8_196934cuda3std3__45__cpo6cbeginE - _ZN40_INTERNAL_9950ce98_4_k_cu_c3a9adf8_196934cute1_E)
_ZN40_INTERNAL_9950ce98_4_k_cu_c3a9adf8_196934cute1_E:
	.zero		1
	.type		_ZN40_INTERNAL_9950ce98_4_k_cu_c3a9adf8_196934cuda3std3__45__cpo6cbeginE,@object
	.size		_ZN40_INTERNAL_9950ce98_4_k_cu_c3a9adf8_196934cuda3std3__45__cpo6cbeginE,(_ZN40_INTERNAL_9950ce98_4_k_cu_c3a9adf8_196934cuda3std3__48in_placeE - _ZN40_INTERNAL_9950ce98_4_k_cu_c3a9adf8_196934cuda3std3__45__cpo6cbeginE)
_ZN40_INTERNAL_9950ce98_4_k_cu_c3a9adf8_196934cuda3std3__45__cpo6cbeginE:
	.zero		1
	.type		_ZN40_INTERNAL_9950ce98_4_k_cu_c3a9adf8_196934cuda3std3__48in_placeE,@object
	.size		_ZN40_INTERNAL_9950ce98_4_k_cu_c3a9adf8_196934cuda3std3__48in_placeE,(_ZN40_INTERNAL_9950ce98_4_k_cu_c3a9adf8_196934cuda3std6ranges3__45__cpo9iter_moveE - _ZN40_INTERNAL_9950ce98_4_k_cu_c3a9adf8_196934cuda3std3__48in_placeE)
_ZN40_INTERNAL_9950ce98_4_k_cu_c3a9adf8_196934cuda3std3__48in_placeE:
	.zero		1
	.type		_ZN40_INTERNAL_9950ce98_4_k_cu_c3a9adf8_196934cuda3std6ranges3__45__cpo9iter_moveE,@object
	.size		_ZN40_INTERNAL_9950ce98_4_k_cu_c3a9adf8_196934cuda3std6ranges3__45__cpo9iter_moveE,(_ZN40_INTERNAL_9950ce98_4_k_cu_c3a9adf8_196934cuda3std3__45__cpo5beginE - _ZN40_INTERNAL_9950ce98_4_k_cu_c3a9adf8_196934cuda3std6ranges3__45__cpo9iter_moveE)
_ZN40_INTERNAL_9950ce98_4_k_cu_c3a9adf8_196934cuda3std6ranges3__45__cpo9iter_moveE:
	.zero		1
	.type		_ZN40_INTERNAL_9950ce98_4_k_cu_c3a9adf8_196934cuda3std3__45__cpo5beginE,@object
	.size		_ZN40_INTERNAL_9950ce98_4_k_cu_c3a9adf8_196934cuda3std3__45__cpo5beginE,(_ZN40_INTERNAL_9950ce98_4_k_cu_c3a9adf8_196934cuda3std3__442_GLOBAL__N__9950ce98_4_k_cu_c3a9adf8_196936ignoreE - _ZN40_INTERNAL_9950ce98_4_k_cu_c3a9adf8_196934cuda3std3__45__cpo5beginE)
_ZN40_INTERNAL_9950ce98_4_k_cu_c3a9adf8_196934cuda3std3__45__cpo5beginE:
	.zero		1
	.type		_ZN40_INTERNAL_9950ce98_4_k_cu_c3a9adf8_196934cuda3std3__442_GLOBAL__N__9950ce98_4_k_cu_c3a9adf8_196936ignoreE,@object
	.size		_ZN40_INTERNAL_9950ce98_4_k_cu_c3a9adf8_196934cuda3std3__442_GLOBAL__N__9950ce98_4_k_cu_c3a9adf8_196936ignoreE,(_ZN40_INTERNAL_9950ce98_4_k_cu_c3a9adf8_196934cute7productE - _ZN40_INTERNAL_9950ce98_4_k_cu_c3a9adf8_196934cuda3std3__442_GLOBAL__N__9950ce98_4_k_cu_c3a9adf8_196936ignoreE)
_ZN40_INTERNAL_9950ce98_4_k_cu_c3a9adf8_196934cuda3std3__442_GLOBAL__N__9950ce98_4_k_cu_c3a9adf8_196936ignoreE:
	.zero		1
	.type		_ZN40_INTERNAL_9950ce98_4_k_cu_c3a9adf8_196934cute7productE,@object
	.size		_ZN40_INTERNAL_9950ce98_4_k_cu_c3a9adf8_196934cute7productE,(_ZN40_INTERNAL_9950ce98_4_k_cu_c3a9adf8_196934cuda3std3__45__cpo3endE - _ZN40_INTERNAL_9950ce98_4_k_cu_c3a9adf8_196934cute7productE)
_ZN40_INTERNAL_9950ce98_4_k_cu_c3a9adf8_196934cute7productE:
	.zero		1
	.type		_ZN40_INTERNAL_9950ce98_4_k_cu_c3a9adf8_196934cuda3std3__45__cpo3endE,@object
	.size		_ZN40_INTERNAL_9950ce98_4_k_cu_c3a9adf8_196934cuda3std3__45__cpo3endE,(_ZN40_INTERNAL_9950ce98_4_k_cu_c3a9adf8_196934cuda3std3__419piecewise_constructE - _ZN40_INTERNAL_9950ce98_4_k_cu_c3a9adf8_196934cuda3std3__45__cpo3endE)
_ZN40_INTERNAL_9950ce98_4_k_cu_c3a9adf8_196934cuda3std3__45__cpo3endE:
	.zero		1
	.type		_ZN40_INTERNAL_9950ce98_4_k_cu_c3a9adf8_196934cuda3std3__419piecewise_constructE,@object
	.size		_ZN40_INTERNAL_9950ce98_4_k_cu_c3a9adf8_196934cuda3std3__419piecewise_constructE,(_ZN40_INTERNAL_9950ce98_4_k_cu_c3a9adf8_196934cuda3std3__45__cpo4cendE - _ZN40_INTERNAL_9950ce98_4_k_cu_c3a9adf8_196934cuda3std3__419piecewise_constructE)
_ZN40_INTERNAL_9950ce98_4_k_cu_c3a9adf8_196934cuda3std3__419piecewise_constructE:
	.zero		1
	.type		_ZN40_INTERNAL_9950ce98_4_k_cu_c3a9adf8_196934cuda3std3__45__cpo4cendE,@object
	.size		_ZN40_INTERNAL_9950ce98_4_k_cu_c3a9adf8_196934cuda3std3__45__cpo4cendE,(_ZN40_INTERNAL_9950ce98_4_k_cu_c3a9adf8_196934cuda3std6ranges3__45__cpo4swapE - _ZN40_INTERNAL_9950ce98_4_k_cu_c3a9adf8_196934cuda3std3__45__cpo4cendE)
_ZN40_INTERNAL_9950ce98_4_k_cu_c3a9adf8_196934cuda3std3__45__cpo4cendE:
	.zero		1
	.type		_ZN40_INTERNAL_9950ce98_4_k_cu_c3a9adf8_196934cuda3std6ranges3__45__cpo4swapE,@object
	.size		_ZN40_INTERNAL_9950ce98_4_k_cu_c3a9adf8_196934cuda3std6ranges3__45__cpo4swapE,(.L_7 - _ZN40_INTERNAL_9950ce98_4_k_cu_c3a9adf8_196934cuda3std6ranges3__45__cpo4swapE)
_ZN40_INTERNAL_9950ce98_4_k_cu_c3a9adf8_196934cuda3std6ranges3__45__cpo4swapE:
	.zero		1
.L_7:


//--------------------- .nv.constant0._ZN7cutlass13device_kernelINS_4gemm6kernel13GemmUniversalIN4cute5tupleIJiiiiEEENS1_10collective13CollectiveMmaINS1_37MainloopSm90TmaGmmaWarpSpecializedFP8ILi3ENS5_IJNS4_1CILi1EEESB_SB_EEENS1_35KernelTmaWarpSpecializedCooperativeEEENS5_IJNSA_ILi128EEENSA_ILi64EEENSA_ILi32EEEEEENS_12float_e4m3_tENS5_IJlSB_lEEESJ_SK_NS4_8TiledMMAINS4_8MMA_AtomIJNS4_4SM904GMMA30MMA_64x64x32_F32E4M3E4M3_SS_TNILNSO_7ScaleInE1ELSQ_1EEEEEENS4_6LayoutINS5_IJNSA_ILi2EEESB_SB_EEENS5_IJSB_NSA_ILi0EEESW_EEEEENS5_IJNS4_10UnderscoreESZ_SZ_EEEEENS4_13SM90_TMA_LOADENS4_14ComposedLayoutINS4_7SwizzleILi1ELi4ELi3EEENS4_18smem_ptr_flag_bitsILi8EEENST_INS5_IJNSA_ILi8EEESH_EEENS5_IJSH_SB_EEEEEEEvNS4_8identityES12_S1C_vS1D_EENS_8epilogue10collective6detail29Sm90TmaWarpSpecializedAdapterINS1G_15DefaultEpilogueISJ_SK_SK_NS1F_6thread17LinearCombinationISJ_Li1EffLNS1K_9ScaleType4KindE0ELNS_15FloatRoundStyleE2ESJ_EENS1_15EpilogueDefaultEEEEEvvEEEEvNT_6ParamsE --------------------------
	.section	.nv.constant0._ZN7cutlass13device_kernelINS_4gemm6kernel13GemmUniversalIN4cute5tupleIJiiiiEEENS1_10collective13CollectiveMmaINS1_37MainloopSm90TmaGmmaWarpSpecializedFP8ILi3ENS5_IJNS4_1CILi1EEESB_SB_EEENS1_35KernelTmaWarpSpecializedCooperativeEEENS5_IJNSA_ILi128EEENSA_ILi64EEENSA_ILi32EEEEEENS_12float_e4m3_tENS5_IJlSB_lEEESJ_SK_NS4_8TiledMMAINS4_8MMA_AtomIJNS4_4SM904GMMA30MMA_64x64x32_F32E4M3E4M3_SS_TNILNSO_7ScaleInE1ELSQ_1EEEEEENS4_6LayoutINS5_IJNSA_ILi2EEESB_SB_EEENS5_IJSB_NSA_ILi0EEESW_EEEEENS5_IJNS4_10UnderscoreESZ_SZ_EEEEENS4_13SM90_TMA_LOADENS4_14ComposedLayoutINS4_7SwizzleILi1ELi4ELi3EEENS4_18smem_ptr_flag_bitsILi8EEENST_INS5_IJNSA_ILi8EEESH_EEENS5_IJSH_SB_EEEEEEEvNS4_8identityES12_S1C_vS1D_EENS_8epilogue10collective6detail29Sm90TmaWarpSpecializedAdapterINS1G_15DefaultEpilogueISJ_SK_SK_NS1F_6thread17LinearCombinationISJ_Li1EffLNS1K_9ScaleType4KindE0ELNS_15FloatRoundStyleE2ESJ_EENS1_15EpilogueDefaultEEEEEvvEEEEvNT_6ParamsE,"a",@progbits
	.sectionflags	@""
	.align	4
.nv.constant0._ZN7cutlass13device_kernelINS_4gemm6kernel13GemmUniversalIN4cute5tupleIJiiiiEEENS1_10collective13CollectiveMmaINS1_37MainloopSm90TmaGmmaWarpSpecializedFP8ILi3ENS5_IJNS4_1CILi1EEESB_SB_EEENS1_35KernelTmaWarpSpecializedCooperativeEEENS5_IJNSA_ILi128EEENSA_ILi64EEENSA_ILi32EEEEEENS_12float_e4m3_tENS5_IJlSB_lEEESJ_SK_NS4_8TiledMMAINS4_8MMA_AtomIJNS4_4SM904GMMA30MMA_64x64x32_F32E4M3E4M3_SS_TNILNSO_7ScaleInE1ELSQ_1EEEEEENS4_6LayoutINS5_IJNSA_ILi2EEESB_SB_EEENS5_IJSB_NSA_ILi0EEESW_EEEEENS5_IJNS4_10UnderscoreESZ_SZ_EEEEENS4_13SM90_TMA_LOADENS4_14ComposedLayoutINS4_7SwizzleILi1ELi4ELi3EEENS4_18smem_ptr_flag_bitsILi8EEENST_INS5_IJNSA_ILi8EEESH_EEENS5_IJSH_SB_EEEEEEEvNS4_8identityES12_S1C_vS1D_EENS_8epilogue10collective6detail29Sm90TmaWarpSpecializedAdapterINS1G_15DefaultEpilogueISJ_SK_SK_NS1F_6thread17LinearCombinationISJ_Li1EffLNS1K_9ScaleType4KindE0ELNS_15FloatRoundStyleE2ESJ_EENS1_15EpilogueDefaultEEEEEvvEEEEvNT_6ParamsE:
	.zero		1664


//--------------------- SYMBOLS --------------------------

	.type		.nv.reservedSmem.offset0,@object
	.size		.nv.reservedSmem.offset0,0x4
